//
// Generated by NVIDIA NVVM Compiler
//
// Compiler Build ID: CL-36424714
// Cuda compilation tools, release 13.0, V13.0.88
// Based on NVVM 20.0.0
//

.version 9.0
.target sm_100
.address_size 64

	// .globl	_Z12renderKernelP6SphereiP5PlaneiP5LightiPhii

.visible .entry _Z12renderKernelP6SphereiP5PlaneiP5LightiPhii(
	.param .u64 .ptr .align 1 _Z12renderKernelP6SphereiP5PlaneiP5LightiPhii_param_0,
	.param .u32 _Z12renderKernelP6SphereiP5PlaneiP5LightiPhii_param_1,
	.param .u64 .ptr .align 1 _Z12renderKernelP6SphereiP5PlaneiP5LightiPhii_param_2,
	.param .u32 _Z12renderKernelP6SphereiP5PlaneiP5LightiPhii_param_3,
	.param .u64 .ptr .align 1 _Z12renderKernelP6SphereiP5PlaneiP5LightiPhii_param_4,
	.param .u32 _Z12renderKernelP6SphereiP5PlaneiP5LightiPhii_param_5,
	.param .u64 .ptr .align 1 _Z12renderKernelP6SphereiP5PlaneiP5LightiPhii_param_6,
	.param .u32 _Z12renderKernelP6SphereiP5PlaneiP5LightiPhii_param_7,
	.param .u32 _Z12renderKernelP6SphereiP5PlaneiP5LightiPhii_param_8
)
{
	.reg .pred 	%p<165>;
	.reg .b16 	%rs<25>;
	.reg .b32 	%r<145>;
	.reg .b32 	%f<1014>;
	.reg .b64 	%rd<48>;
	.reg .b64 	%fd<8>;

	ld.param.u64 	%rd23, [_Z12renderKernelP6SphereiP5PlaneiP5LightiPhii_param_0];
	ld.param.u32 	%r61, [_Z12renderKernelP6SphereiP5PlaneiP5LightiPhii_param_1];
	ld.param.u64 	%rd24, [_Z12renderKernelP6SphereiP5PlaneiP5LightiPhii_param_2];
	ld.param.u32 	%r62, [_Z12renderKernelP6SphereiP5PlaneiP5LightiPhii_param_3];
	ld.param.u64 	%rd25, [_Z12renderKernelP6SphereiP5PlaneiP5LightiPhii_param_4];
	ld.param.u32 	%r63, [_Z12renderKernelP6SphereiP5PlaneiP5LightiPhii_param_5];
	ld.param.u32 	%r64, [_Z12renderKernelP6SphereiP5PlaneiP5LightiPhii_param_7];
	ld.param.u32 	%r66, [_Z12renderKernelP6SphereiP5PlaneiP5LightiPhii_param_8];
	cvta.to.global.u64 	%rd1, %rd25;
	cvta.to.global.u64 	%rd2, %rd23;
	cvta.to.global.u64 	%rd3, %rd24;
	mov.u32 	%r67, %ctaid.x;
	mov.u32 	%r68, %ntid.x;
	mov.u32 	%r69, %tid.x;
	mad.lo.s32 	%r1, %r67, %r68, %r69;
	mov.u32 	%r70, %ctaid.y;
	mov.u32 	%r71, %ntid.y;
	mov.u32 	%r72, %tid.y;
	mad.lo.s32 	%r73, %r70, %r71, %r72;
	setp.ge.s32 	%p35, %r1, %r64;
	setp.ge.s32 	%p36, %r73, %r66;
	or.pred  	%p37, %p35, %p36;
	@%p37 bra 	$L__BB0_110;
	cvt.rn.f32.s32 	%f339, %r1;
	cvt.rn.f32.s32 	%f340, %r64;
	div.rn.f32 	%f341, %f339, %f340;
	cvt.rn.f32.u32 	%f342, %r73;
	cvt.rn.f32.u32 	%f343, %r66;
	div.rn.f32 	%f344, %f342, %f343;
	add.f32 	%f1, %f341, 0fBF000000;
	add.f32 	%f2, %f344, 0fBF000000;
	mul.f32 	%f345, %f2, %f2;
	fma.rn.f32 	%f346, %f1, %f1, %f345;
	add.f32 	%f347, %f346, 0f3F800000;
	sqrt.rn.f32 	%f3, %f347;
	setp.leu.f32 	%p38, %f3, 0f00000000;
	mov.f32 	%f905, 0f00000000;
	mov.f32 	%f906, %f905;
	mov.f32 	%f907, %f905;
	@%p38 bra 	$L__BB0_3;
	rcp.rn.f32 	%f348, %f3;
	mul.f32 	%f907, %f1, %f348;
	mul.f32 	%f906, %f2, %f348;
	neg.f32 	%f905, %f348;
$L__BB0_3:
	setp.lt.s32 	%p39, %r61, 1;
	mov.b32 	%r125, -1;
	mov.f32 	%f917, 0f60AD78EC;
	@%p39 bra 	$L__BB0_26;
	mul.f32 	%f353, %f907, %f907;
	fma.rn.f32 	%f354, %f906, %f906, %f353;
	fma.rn.f32 	%f355, %f905, %f905, %f354;
	mul.f32 	%f10, %f355, 0f40800000;
	add.f32 	%f11, %f355, %f355;
	and.b32  	%r3, %r61, 3;
	setp.lt.u32 	%p40, %r61, 4;
	mov.f32 	%f917, 0f60AD78EC;
	mov.b32 	%r125, -1;
	mov.b32 	%r120, 0;
	@%p40 bra 	$L__BB0_15;
	and.b32  	%r120, %r61, 2147483644;
	add.s64 	%rd45, %rd2, 56;
	mov.f32 	%f917, 0f60AD78EC;
	mov.b32 	%r125, -1;
	mov.b32 	%r126, 0;
$L__BB0_6:
	.pragma "nounroll";
	ld.global.f32 	%f358, [%rd45+-56];
	mov.f32 	%f359, 0f00000000;
	sub.f32 	%f360, %f359, %f358;
	ld.global.f32 	%f361, [%rd45+-52];
	sub.f32 	%f362, %f359, %f361;
	ld.global.f32 	%f363, [%rd45+-48];
	sub.f32 	%f364, %f359, %f363;
	mul.f32 	%f365, %f906, %f362;
	fma.rn.f32 	%f366, %f907, %f360, %f365;
	fma.rn.f32 	%f367, %f905, %f364, %f366;
	add.f32 	%f36, %f367, %f367;
	mul.f32 	%f368, %f362, %f362;
	fma.rn.f32 	%f369, %f360, %f360, %f368;
	fma.rn.f32 	%f370, %f364, %f364, %f369;
	ld.global.f32 	%f371, [%rd45+-44];
	mul.f32 	%f372, %f371, %f371;
	sub.f32 	%f373, %f370, %f372;
	mul.f32 	%f374, %f36, %f36;
	mul.f32 	%f375, %f10, %f373;
	sub.f32 	%f37, %f374, %f375;
	setp.lt.f32 	%p42, %f37, 0f00000000;
	mov.pred 	%p153, 0;
	@%p42 bra 	$L__BB0_8;
	neg.f32 	%f376, %f36;
	sqrt.rn.f32 	%f377, %f37;
	sub.f32 	%f378, %f376, %f377;
	div.rn.f32 	%f920, %f378, %f11;
	setp.ge.f32 	%p153, %f920, 0f00000000;
$L__BB0_8:
	setp.lt.f32 	%p44, %f920, %f917;
	and.pred  	%p45, %p153, %p44;
	selp.f32 	%f40, %f920, %f917, %p45;
	selp.b32 	%r20, %r126, %r125, %p45;
	ld.global.f32 	%f379, [%rd45+-28];
	mov.f32 	%f380, 0f00000000;
	sub.f32 	%f381, %f380, %f379;
	ld.global.f32 	%f382, [%rd45+-24];
	sub.f32 	%f383, %f380, %f382;
	ld.global.f32 	%f384, [%rd45+-20];
	sub.f32 	%f385, %f380, %f384;
	mul.f32 	%f386, %f906, %f383;
	fma.rn.f32 	%f387, %f907, %f381, %f386;
	fma.rn.f32 	%f388, %f905, %f385, %f387;
	add.f32 	%f41, %f388, %f388;
	mul.f32 	%f389, %f383, %f383;
	fma.rn.f32 	%f390, %f381, %f381, %f389;
	fma.rn.f32 	%f391, %f385, %f385, %f390;
	ld.global.f32 	%f392, [%rd45+-16];
	mul.f32 	%f393, %f392, %f392;
	sub.f32 	%f394, %f391, %f393;
	mul.f32 	%f395, %f41, %f41;
	mul.f32 	%f396, %f10, %f394;
	sub.f32 	%f42, %f395, %f396;
	setp.lt.f32 	%p46, %f42, 0f00000000;
	mov.pred 	%p154, 0;
	@%p46 bra 	$L__BB0_10;
	neg.f32 	%f397, %f41;
	sqrt.rn.f32 	%f398, %f42;
	sub.f32 	%f399, %f397, %f398;
	div.rn.f32 	%f920, %f399, %f11;
	setp.ge.f32 	%p154, %f920, 0f00000000;
$L__BB0_10:
	setp.lt.f32 	%p48, %f920, %f40;
	and.pred  	%p49, %p154, %p48;
	selp.f32 	%f45, %f920, %f40, %p49;
	add.s32 	%r21, %r126, 1;
	selp.b32 	%r22, %r21, %r20, %p49;
	ld.global.f32 	%f400, [%rd45];
	mov.f32 	%f401, 0f00000000;
	sub.f32 	%f402, %f401, %f400;
	ld.global.f32 	%f403, [%rd45+4];
	sub.f32 	%f404, %f401, %f403;
	ld.global.f32 	%f405, [%rd45+8];
	sub.f32 	%f406, %f401, %f405;
	mul.f32 	%f407, %f906, %f404;
	fma.rn.f32 	%f408, %f907, %f402, %f407;
	fma.rn.f32 	%f409, %f905, %f406, %f408;
	add.f32 	%f46, %f409, %f409;
	mul.f32 	%f410, %f404, %f404;
	fma.rn.f32 	%f411, %f402, %f402, %f410;
	fma.rn.f32 	%f412, %f406, %f406, %f411;
	ld.global.f32 	%f413, [%rd45+12];
	mul.f32 	%f414, %f413, %f413;
	sub.f32 	%f415, %f412, %f414;
	mul.f32 	%f416, %f46, %f46;
	mul.f32 	%f417, %f10, %f415;
	sub.f32 	%f47, %f416, %f417;
	setp.lt.f32 	%p50, %f47, 0f00000000;
	mov.pred 	%p155, 0;
	@%p50 bra 	$L__BB0_12;
	neg.f32 	%f418, %f46;
	sqrt.rn.f32 	%f419, %f47;
	sub.f32 	%f420, %f418, %f419;
	div.rn.f32 	%f920, %f420, %f11;
	setp.ge.f32 	%p155, %f920, 0f00000000;
$L__BB0_12:
	setp.lt.f32 	%p52, %f920, %f45;
	and.pred  	%p53, %p155, %p52;
	selp.f32 	%f50, %f920, %f45, %p53;
	add.s32 	%r23, %r21, 1;
	selp.b32 	%r24, %r23, %r22, %p53;
	ld.global.f32 	%f421, [%rd45+28];
	mov.f32 	%f422, 0f00000000;
	sub.f32 	%f423, %f422, %f421;
	ld.global.f32 	%f424, [%rd45+32];
	sub.f32 	%f425, %f422, %f424;
	ld.global.f32 	%f426, [%rd45+36];
	sub.f32 	%f427, %f422, %f426;
	mul.f32 	%f428, %f906, %f425;
	fma.rn.f32 	%f429, %f907, %f423, %f428;
	fma.rn.f32 	%f430, %f905, %f427, %f429;
	add.f32 	%f51, %f430, %f430;
	mul.f32 	%f431, %f425, %f425;
	fma.rn.f32 	%f432, %f423, %f423, %f431;
	fma.rn.f32 	%f433, %f427, %f427, %f432;
	ld.global.f32 	%f434, [%rd45+40];
	mul.f32 	%f435, %f434, %f434;
	sub.f32 	%f436, %f433, %f435;
	mul.f32 	%f437, %f51, %f51;
	mul.f32 	%f438, %f10, %f436;
	sub.f32 	%f52, %f437, %f438;
	setp.lt.f32 	%p54, %f52, 0f00000000;
	mov.pred 	%p156, 0;
	@%p54 bra 	$L__BB0_14;
	neg.f32 	%f439, %f51;
	sqrt.rn.f32 	%f440, %f52;
	sub.f32 	%f441, %f439, %f440;
	div.rn.f32 	%f920, %f441, %f11;
	setp.ge.f32 	%p156, %f920, 0f00000000;
$L__BB0_14:
	setp.lt.f32 	%p55, %f920, %f50;
	and.pred  	%p56, %p156, %p55;
	selp.f32 	%f917, %f920, %f50, %p56;
	add.s32 	%r80, %r23, 1;
	selp.b32 	%r125, %r80, %r24, %p56;
	add.s64 	%rd45, %rd45, 112;
	add.s32 	%r126, %r23, 2;
	setp.eq.s32 	%p57, %r126, %r120;
	@%p57 bra 	$L__BB0_15;
	bra.uni 	$L__BB0_6;
$L__BB0_15:
	setp.eq.s32 	%p58, %r3, 0;
	@%p58 bra 	$L__BB0_26;
	setp.eq.s32 	%p59, %r3, 1;
	@%p59 bra 	$L__BB0_22;
	mul.wide.u32 	%rd26, %r120, 28;
	add.s64 	%rd5, %rd2, %rd26;
	ld.global.f32 	%f443, [%rd5];
	mov.f32 	%f444, 0f00000000;
	sub.f32 	%f445, %f444, %f443;
	ld.global.f32 	%f446, [%rd5+4];
	sub.f32 	%f447, %f444, %f446;
	ld.global.f32 	%f448, [%rd5+8];
	sub.f32 	%f449, %f444, %f448;
	mul.f32 	%f450, %f906, %f447;
	fma.rn.f32 	%f451, %f907, %f445, %f450;
	fma.rn.f32 	%f452, %f905, %f449, %f451;
	add.f32 	%f15, %f452, %f452;
	mul.f32 	%f453, %f447, %f447;
	fma.rn.f32 	%f454, %f445, %f445, %f453;
	fma.rn.f32 	%f455, %f449, %f449, %f454;
	ld.global.f32 	%f456, [%rd5+12];
	mul.f32 	%f457, %f456, %f456;
	sub.f32 	%f458, %f455, %f457;
	mul.f32 	%f459, %f15, %f15;
	mul.f32 	%f460, %f10, %f458;
	sub.f32 	%f16, %f459, %f460;
	setp.lt.f32 	%p61, %f16, 0f00000000;
	mov.pred 	%p150, 0;
	@%p61 bra 	$L__BB0_19;
	neg.f32 	%f461, %f15;
	sqrt.rn.f32 	%f462, %f16;
	sub.f32 	%f463, %f461, %f462;
	div.rn.f32 	%f920, %f463, %f11;
	setp.ge.f32 	%p150, %f920, 0f00000000;
$L__BB0_19:
	setp.lt.f32 	%p63, %f920, %f917;
	and.pred  	%p64, %p150, %p63;
	selp.f32 	%f19, %f920, %f917, %p64;
	selp.b32 	%r8, %r120, %r125, %p64;
	ld.global.f32 	%f464, [%rd5+28];
	mov.f32 	%f465, 0f00000000;
	sub.f32 	%f466, %f465, %f464;
	ld.global.f32 	%f467, [%rd5+32];
	sub.f32 	%f468, %f465, %f467;
	ld.global.f32 	%f469, [%rd5+36];
	sub.f32 	%f470, %f465, %f469;
	mul.f32 	%f471, %f906, %f468;
	fma.rn.f32 	%f472, %f907, %f466, %f471;
	fma.rn.f32 	%f473, %f905, %f470, %f472;
	add.f32 	%f20, %f473, %f473;
	mul.f32 	%f474, %f468, %f468;
	fma.rn.f32 	%f475, %f466, %f466, %f474;
	fma.rn.f32 	%f476, %f470, %f470, %f475;
	ld.global.f32 	%f477, [%rd5+40];
	mul.f32 	%f478, %f477, %f477;
	sub.f32 	%f479, %f476, %f478;
	mul.f32 	%f480, %f20, %f20;
	mul.f32 	%f481, %f10, %f479;
	sub.f32 	%f21, %f480, %f481;
	setp.lt.f32 	%p65, %f21, 0f00000000;
	mov.pred 	%p151, 0;
	@%p65 bra 	$L__BB0_21;
	neg.f32 	%f482, %f20;
	sqrt.rn.f32 	%f483, %f21;
	sub.f32 	%f484, %f482, %f483;
	div.rn.f32 	%f920, %f484, %f11;
	setp.ge.f32 	%p151, %f920, 0f00000000;
$L__BB0_21:
	setp.lt.f32 	%p66, %f920, %f19;
	and.pred  	%p67, %p151, %p66;
	selp.f32 	%f917, %f920, %f19, %p67;
	add.s32 	%r82, %r120, 1;
	selp.b32 	%r125, %r82, %r8, %p67;
	add.s32 	%r120, %r120, 2;
$L__BB0_22:
	and.b32  	%r83, %r61, 1;
	setp.eq.b32 	%p68, %r83, 1;
	not.pred 	%p69, %p68;
	@%p69 bra 	$L__BB0_26;
	mul.wide.u32 	%rd27, %r120, 28;
	add.s64 	%rd28, %rd2, %rd27;
	ld.global.f32 	%f485, [%rd28];
	mov.f32 	%f486, 0f00000000;
	sub.f32 	%f487, %f486, %f485;
	ld.global.f32 	%f488, [%rd28+4];
	sub.f32 	%f489, %f486, %f488;
	ld.global.f32 	%f490, [%rd28+8];
	sub.f32 	%f491, %f486, %f490;
	mul.f32 	%f492, %f906, %f489;
	fma.rn.f32 	%f493, %f907, %f487, %f492;
	fma.rn.f32 	%f494, %f905, %f491, %f493;
	add.f32 	%f28, %f494, %f494;
	mul.f32 	%f495, %f489, %f489;
	fma.rn.f32 	%f496, %f487, %f487, %f495;
	fma.rn.f32 	%f497, %f491, %f491, %f496;
	ld.global.f32 	%f498, [%rd28+12];
	mul.f32 	%f499, %f498, %f498;
	sub.f32 	%f500, %f497, %f499;
	mul.f32 	%f501, %f28, %f28;
	mul.f32 	%f502, %f10, %f500;
	sub.f32 	%f29, %f501, %f502;
	setp.lt.f32 	%p71, %f29, 0f00000000;
	mov.pred 	%p152, 0;
	@%p71 bra 	$L__BB0_25;
	neg.f32 	%f503, %f28;
	sqrt.rn.f32 	%f504, %f29;
	sub.f32 	%f505, %f503, %f504;
	div.rn.f32 	%f920, %f505, %f11;
	setp.ge.f32 	%p152, %f920, 0f00000000;
$L__BB0_25:
	setp.lt.f32 	%p72, %f920, %f917;
	and.pred  	%p73, %p152, %p72;
	selp.f32 	%f917, %f920, %f917, %p73;
	selp.b32 	%r125, %r120, %r125, %p73;
$L__BB0_26:
	setp.lt.s32 	%p75, %r62, 1;
	mov.pred 	%p164, 0;
	mov.b32 	%r130, -1;
	@%p75 bra 	$L__BB0_50;
	and.b32  	%r16, %r62, 3;
	setp.lt.u32 	%p76, %r62, 4;
	mov.b32 	%r130, -1;
	mov.b16 	%rs20, 0;
	mov.b32 	%r131, 0;
	@%p76 bra 	$L__BB0_38;
	and.b32  	%r131, %r62, 2147483644;
	add.s64 	%rd46, %rd3, 72;
	mov.b32 	%r130, -1;
	mov.b16 	%rs20, 0;
	mov.b32 	%r128, 0;
$L__BB0_29:
	.pragma "nounroll";
	ld.global.f32 	%f58, [%rd46+-60];
	ld.global.f32 	%f59, [%rd46+-56];
	mul.f32 	%f509, %f906, %f59;
	fma.rn.f32 	%f510, %f907, %f58, %f509;
	ld.global.f32 	%f60, [%rd46+-52];
	fma.rn.f32 	%f61, %f905, %f60, %f510;
	abs.f32 	%f511, %f61;
	cvt.f64.f32 	%fd1, %f511;
	setp.leu.f64 	%p78, %fd1, 0d3EB0C6F7A0B5ED8D;
	mov.pred 	%p157, 0;
	@%p78 bra 	$L__BB0_31;
	ld.global.f32 	%f512, [%rd46+-72];
	ld.global.f32 	%f513, [%rd46+-68];
	ld.global.f32 	%f514, [%rd46+-64];
	mul.f32 	%f515, %f513, %f59;
	fma.rn.f32 	%f516, %f512, %f58, %f515;
	fma.rn.f32 	%f517, %f514, %f60, %f516;
	div.rn.f32 	%f926, %f517, %f61;
	setp.ge.f32 	%p157, %f926, 0f00000000;
$L__BB0_31:
	setp.lt.f32 	%p80, %f926, %f917;
	and.pred  	%p17, %p157, %p80;
	ld.global.f32 	%f64, [%rd46+-24];
	ld.global.f32 	%f65, [%rd46+-20];
	mul.f32 	%f518, %f906, %f65;
	fma.rn.f32 	%f519, %f907, %f64, %f518;
	ld.global.f32 	%f66, [%rd46+-16];
	fma.rn.f32 	%f67, %f905, %f66, %f519;
	abs.f32 	%f520, %f67;
	cvt.f64.f32 	%fd2, %f520;
	setp.leu.f64 	%p81, %fd2, 0d3EB0C6F7A0B5ED8D;
	mov.pred 	%p158, 0;
	mov.f32 	%f927, %f926;
	@%p81 bra 	$L__BB0_33;
	ld.global.f32 	%f521, [%rd46+-36];
	ld.global.f32 	%f522, [%rd46+-32];
	ld.global.f32 	%f523, [%rd46+-28];
	mul.f32 	%f524, %f522, %f65;
	fma.rn.f32 	%f525, %f521, %f64, %f524;
	fma.rn.f32 	%f526, %f523, %f66, %f525;
	div.rn.f32 	%f927, %f526, %f67;
	setp.ge.f32 	%p158, %f927, 0f00000000;
$L__BB0_33:
	selp.f32 	%f527, %f926, %f917, %p17;
	setp.lt.f32 	%p83, %f927, %f527;
	and.pred  	%p20, %p158, %p83;
	selp.b32 	%r29, %r128, %r130, %p17;
	ld.global.f32 	%f71, [%rd46+12];
	ld.global.f32 	%f72, [%rd46+16];
	mul.f32 	%f528, %f906, %f72;
	fma.rn.f32 	%f529, %f907, %f71, %f528;
	ld.global.f32 	%f73, [%rd46+20];
	fma.rn.f32 	%f74, %f905, %f73, %f529;
	abs.f32 	%f530, %f74;
	cvt.f64.f32 	%fd3, %f530;
	setp.leu.f64 	%p84, %fd3, 0d3EB0C6F7A0B5ED8D;
	mov.pred 	%p159, 0;
	mov.f32 	%f926, %f927;
	@%p84 bra 	$L__BB0_35;
	ld.global.f32 	%f531, [%rd46];
	ld.global.f32 	%f532, [%rd46+4];
	ld.global.f32 	%f533, [%rd46+8];
	mul.f32 	%f534, %f532, %f72;
	fma.rn.f32 	%f535, %f531, %f71, %f534;
	fma.rn.f32 	%f536, %f533, %f73, %f535;
	div.rn.f32 	%f926, %f536, %f74;
	setp.ge.f32 	%p159, %f926, 0f00000000;
$L__BB0_35:
	selp.f32 	%f537, %f927, %f527, %p20;
	add.s32 	%r90, %r128, 1;
	setp.lt.f32 	%p86, %f926, %f537;
	and.pred  	%p23, %p159, %p86;
	selp.f32 	%f77, %f926, %f537, %p23;
	add.s32 	%r30, %r128, 2;
	selp.b32 	%r31, %r90, %r29, %p20;
	ld.global.f32 	%f78, [%rd46+48];
	ld.global.f32 	%f79, [%rd46+52];
	mul.f32 	%f539, %f906, %f79;
	fma.rn.f32 	%f540, %f907, %f78, %f539;
	ld.global.f32 	%f80, [%rd46+56];
	fma.rn.f32 	%f81, %f905, %f80, %f540;
	abs.f32 	%f541, %f81;
	cvt.f64.f32 	%fd4, %f541;
	setp.leu.f64 	%p87, %fd4, 0d3EB0C6F7A0B5ED8D;
	mov.pred 	%p160, 0;
	@%p87 bra 	$L__BB0_37;
	ld.global.f32 	%f542, [%rd46+36];
	ld.global.f32 	%f543, [%rd46+40];
	ld.global.f32 	%f544, [%rd46+44];
	mul.f32 	%f545, %f543, %f79;
	fma.rn.f32 	%f546, %f542, %f78, %f545;
	fma.rn.f32 	%f547, %f544, %f80, %f546;
	div.rn.f32 	%f926, %f547, %f81;
	setp.ge.f32 	%p160, %f926, 0f00000000;
$L__BB0_37:
	setp.lt.f32 	%p88, %f926, %f77;
	and.pred  	%p89, %p160, %p88;
	selp.f32 	%f917, %f926, %f77, %p89;
	add.s32 	%r91, %r30, 1;
	selp.b32 	%r92, %r30, %r31, %p23;
	selp.b32 	%r130, %r91, %r92, %p89;
	selp.b16 	%rs13, 1, %rs20, %p17;
	selp.b16 	%rs14, 1, %rs13, %p20;
	selp.b16 	%rs15, 1, %rs14, %p23;
	selp.b16 	%rs20, 1, %rs15, %p89;
	add.s64 	%rd46, %rd46, 144;
	add.s32 	%r128, %r30, 2;
	setp.ne.s32 	%p90, %r128, %r131;
	@%p90 bra 	$L__BB0_29;
$L__BB0_38:
	setp.eq.s32 	%p91, %r16, 0;
	@%p91 bra 	$L__BB0_49;
	setp.eq.s32 	%p92, %r16, 1;
	@%p92 bra 	$L__BB0_45;
	mul.wide.u32 	%rd29, %r131, 36;
	add.s64 	%rd11, %rd3, %rd29;
	ld.global.f32 	%f88, [%rd11+12];
	ld.global.f32 	%f89, [%rd11+16];
	mul.f32 	%f549, %f906, %f89;
	fma.rn.f32 	%f550, %f907, %f88, %f549;
	ld.global.f32 	%f90, [%rd11+20];
	fma.rn.f32 	%f91, %f905, %f90, %f550;
	abs.f32 	%f551, %f91;
	cvt.f64.f32 	%fd5, %f551;
	setp.leu.f64 	%p94, %fd5, 0d3EB0C6F7A0B5ED8D;
	mov.pred 	%p161, 0;
	@%p94 bra 	$L__BB0_42;
	ld.global.f32 	%f552, [%rd11];
	ld.global.f32 	%f553, [%rd11+4];
	ld.global.f32 	%f554, [%rd11+8];
	mul.f32 	%f555, %f553, %f89;
	fma.rn.f32 	%f556, %f552, %f88, %f555;
	fma.rn.f32 	%f557, %f554, %f90, %f556;
	div.rn.f32 	%f926, %f557, %f91;
	setp.ge.f32 	%p161, %f926, 0f00000000;
$L__BB0_42:
	setp.lt.f32 	%p96, %f926, %f917;
	and.pred  	%p28, %p161, %p96;
	ld.global.f32 	%f94, [%rd11+48];
	ld.global.f32 	%f95, [%rd11+52];
	mul.f32 	%f558, %f906, %f95;
	fma.rn.f32 	%f559, %f907, %f94, %f558;
	ld.global.f32 	%f96, [%rd11+56];
	fma.rn.f32 	%f97, %f905, %f96, %f559;
	abs.f32 	%f560, %f97;
	cvt.f64.f32 	%fd6, %f560;
	setp.leu.f64 	%p97, %fd6, 0d3EB0C6F7A0B5ED8D;
	mov.pred 	%p162, 0;
	mov.f32 	%f934, %f926;
	@%p97 bra 	$L__BB0_44;
	ld.global.f32 	%f561, [%rd11+36];
	ld.global.f32 	%f562, [%rd11+40];
	ld.global.f32 	%f563, [%rd11+44];
	mul.f32 	%f564, %f562, %f95;
	fma.rn.f32 	%f565, %f561, %f94, %f564;
	fma.rn.f32 	%f566, %f563, %f96, %f565;
	div.rn.f32 	%f934, %f566, %f97;
	setp.ge.f32 	%p162, %f934, 0f00000000;
$L__BB0_44:
	selp.f32 	%f567, %f926, %f917, %p28;
	setp.lt.f32 	%p98, %f934, %f567;
	and.pred  	%p99, %p162, %p98;
	selp.f32 	%f917, %f934, %f567, %p99;
	add.s32 	%r94, %r131, 1;
	selp.b32 	%r95, %r131, %r130, %p28;
	selp.b32 	%r130, %r94, %r95, %p99;
	selp.b16 	%rs17, 1, %rs20, %p28;
	selp.b16 	%rs20, 1, %rs17, %p99;
	add.s32 	%r131, %r131, 2;
	mov.f32 	%f926, %f934;
$L__BB0_45:
	and.b32  	%r96, %r62, 1;
	setp.eq.b32 	%p100, %r96, 1;
	not.pred 	%p101, %p100;
	@%p101 bra 	$L__BB0_49;
	mul.wide.u32 	%rd30, %r131, 36;
	add.s64 	%rd12, %rd3, %rd30;
	ld.global.f32 	%f104, [%rd12+12];
	ld.global.f32 	%f105, [%rd12+16];
	mul.f32 	%f569, %f906, %f105;
	fma.rn.f32 	%f570, %f907, %f104, %f569;
	ld.global.f32 	%f106, [%rd12+20];
	fma.rn.f32 	%f107, %f905, %f106, %f570;
	abs.f32 	%f571, %f107;
	cvt.f64.f32 	%fd7, %f571;
	setp.leu.f64 	%p103, %fd7, 0d3EB0C6F7A0B5ED8D;
	mov.pred 	%p163, 0;
	@%p103 bra 	$L__BB0_48;
	ld.global.f32 	%f572, [%rd12];
	ld.global.f32 	%f573, [%rd12+4];
	ld.global.f32 	%f574, [%rd12+8];
	mul.f32 	%f575, %f573, %f105;
	fma.rn.f32 	%f576, %f572, %f104, %f575;
	fma.rn.f32 	%f577, %f574, %f106, %f576;
	div.rn.f32 	%f926, %f577, %f107;
	setp.ge.f32 	%p163, %f926, 0f00000000;
$L__BB0_48:
	setp.lt.f32 	%p104, %f926, %f917;
	and.pred  	%p105, %p163, %p104;
	selp.f32 	%f917, %f926, %f917, %p105;
	selp.b32 	%r130, %r131, %r130, %p105;
	selp.b16 	%rs20, 1, %rs20, %p105;
$L__BB0_49:
	and.b16  	%rs18, %rs20, 255;
	setp.ne.s16 	%p164, %rs18, 0;
$L__BB0_50:
	setp.eq.s32 	%p106, %r130, -1;
	not.pred 	%p107, %p164;
	mov.f32 	%f989, 0f00000000;
	or.pred  	%p108, %p107, %p106;
	mov.f32 	%f990, %f989;
	mov.f32 	%f991, %f989;
	@%p108 bra 	$L__BB0_86;
	mul.wide.s32 	%rd31, %r130, 36;
	add.s64 	%rd13, %rd3, %rd31;
	fma.rn.f32 	%f113, %f907, %f917, 0f00000000;
	fma.rn.f32 	%f114, %f906, %f917, 0f00000000;
	ld.global.f32 	%f115, [%rd13+12];
	ld.global.f32 	%f116, [%rd13+16];
	mul.f32 	%f580, %f116, %f116;
	fma.rn.f32 	%f581, %f115, %f115, %f580;
	ld.global.f32 	%f117, [%rd13+20];
	fma.rn.f32 	%f582, %f117, %f117, %f581;
	sqrt.rn.f32 	%f118, %f582;
	setp.leu.f32 	%p109, %f118, 0f00000000;
	mov.f32 	%f941, 0f00000000;
	mov.f32 	%f942, %f941;
	mov.f32 	%f943, %f941;
	@%p109 bra 	$L__BB0_53;
	rcp.rn.f32 	%f583, %f118;
	mul.f32 	%f941, %f583, %f115;
	mul.f32 	%f942, %f583, %f116;
	mul.f32 	%f943, %f583, %f117;
$L__BB0_53:
	ld.global.f32 	%f125, [%rd13+24];
	mul.f32 	%f989, %f125, 0f3DCCCCCD;
	ld.global.f32 	%f127, [%rd13+28];
	mul.f32 	%f990, %f127, 0f3DCCCCCD;
	ld.global.f32 	%f129, [%rd13+32];
	mul.f32 	%f991, %f129, 0f3DCCCCCD;
	setp.lt.s32 	%p110, %r63, 1;
	@%p110 bra 	$L__BB0_86;
	setp.lt.s32 	%p111, %r61, 1;
	@%p111 bra 	$L__BB0_64;
	mov.b32 	%r138, 0;
	fma.rn.f32 	%f720, %f905, %f917, 0f00000000;
$L__BB0_56:
	mul.wide.u32 	%rd34, %r138, 24;
	add.s64 	%rd14, %rd1, %rd34;
	ld.global.f32 	%f717, [%rd14];
	sub.f32 	%f134, %f717, %f113;
	ld.global.f32 	%f718, [%rd14+4];
	sub.f32 	%f135, %f718, %f114;
	ld.global.f32 	%f719, [%rd14+8];
	sub.f32 	%f136, %f719, %f720;
	mul.f32 	%f721, %f135, %f135;
	fma.rn.f32 	%f722, %f134, %f134, %f721;
	fma.rn.f32 	%f723, %f136, %f136, %f722;
	sqrt.rn.f32 	%f137, %f723;
	setp.leu.f32 	%p125, %f137, 0f00000000;
	mov.f32 	%f950, 0f00000000;
	mov.f32 	%f951, %f950;
	mov.f32 	%f952, %f950;
	@%p125 bra 	$L__BB0_58;
	rcp.rn.f32 	%f724, %f137;
	mul.f32 	%f950, %f134, %f724;
	mul.f32 	%f951, %f135, %f724;
	mul.f32 	%f952, %f136, %f724;
$L__BB0_58:
	mov.b32 	%r139, 0;
$L__BB0_59:
	mul.wide.u32 	%rd35, %r139, 28;
	add.s64 	%rd36, %rd2, %rd35;
	ld.global.f32 	%f725, [%rd36];
	fma.rn.f32 	%f726, %f941, 0f38D1B717, %f113;
	sub.f32 	%f727, %f726, %f725;
	ld.global.f32 	%f728, [%rd36+4];
	fma.rn.f32 	%f729, %f942, 0f38D1B717, %f114;
	sub.f32 	%f730, %f729, %f728;
	ld.global.f32 	%f731, [%rd36+8];
	fma.rn.f32 	%f732, %f905, %f917, 0f00000000;
	fma.rn.f32 	%f733, %f943, 0f38D1B717, %f732;
	sub.f32 	%f734, %f733, %f731;
	mul.f32 	%f735, %f951, %f730;
	fma.rn.f32 	%f736, %f950, %f727, %f735;
	fma.rn.f32 	%f737, %f952, %f734, %f736;
	add.f32 	%f141, %f737, %f737;
	mul.f32 	%f738, %f730, %f730;
	fma.rn.f32 	%f739, %f727, %f727, %f738;
	fma.rn.f32 	%f740, %f734, %f734, %f739;
	ld.global.f32 	%f741, [%rd36+12];
	mul.f32 	%f742, %f741, %f741;
	sub.f32 	%f743, %f740, %f742;
	mul.f32 	%f744, %f951, %f951;
	fma.rn.f32 	%f745, %f950, %f950, %f744;
	fma.rn.f32 	%f746, %f952, %f952, %f745;
	mul.f32 	%f747, %f746, 0fC0800000;
	mul.f32 	%f748, %f747, %f743;
	fma.rn.f32 	%f142, %f141, %f141, %f748;
	setp.lt.f32 	%p126, %f142, 0f00000000;
	@%p126 bra 	$L__BB0_61;
	neg.f32 	%f749, %f141;
	sqrt.rn.f32 	%f750, %f142;
	sub.f32 	%f751, %f749, %f750;
	mul.f32 	%f752, %f951, %f951;
	fma.rn.f32 	%f753, %f950, %f950, %f752;
	fma.rn.f32 	%f754, %f952, %f952, %f753;
	add.f32 	%f755, %f754, %f754;
	div.rn.f32 	%f756, %f751, %f755;
	setp.ge.f32 	%p127, %f756, 0f00000000;
	@%p127 bra 	$L__BB0_63;
$L__BB0_61:
	add.s32 	%r139, %r139, 1;
	setp.eq.s32 	%p128, %r139, %r61;
	@%p128 bra 	$L__BB0_62;
	bra.uni 	$L__BB0_59;
$L__BB0_62:
	mul.f32 	%f757, %f942, %f951;
	fma.rn.f32 	%f758, %f941, %f950, %f757;
	fma.rn.f32 	%f759, %f943, %f952, %f758;
	max.f32 	%f760, %f759, 0f00000000;
	ld.global.f32 	%f761, [%rd14+12];
	ld.global.f32 	%f762, [%rd14+16];
	ld.global.f32 	%f763, [%rd14+20];
	mul.f32 	%f764, %f760, %f761;
	mul.f32 	%f765, %f760, %f762;
	mul.f32 	%f766, %f760, %f763;
	fma.rn.f32 	%f989, %f764, %f125, %f989;
	fma.rn.f32 	%f990, %f765, %f127, %f990;
	fma.rn.f32 	%f991, %f766, %f129, %f991;
$L__BB0_63:
	add.s32 	%r138, %r138, 1;
	setp.eq.s32 	%p129, %r138, %r63;
	@%p129 bra 	$L__BB0_86;
	bra.uni 	$L__BB0_56;
$L__BB0_64:
	and.b32  	%r49, %r63, 3;
	setp.lt.u32 	%p112, %r63, 4;
	mov.b32 	%r142, 0;
	@%p112 bra 	$L__BB0_75;
	and.b32  	%r142, %r63, 2147483644;
	neg.s32 	%r140, %r142;
	add.s64 	%rd47, %rd1, 48;
	fma.rn.f32 	%f589, %f905, %f917, 0f00000000;
$L__BB0_66:
	.pragma "nounroll";
	ld.global.f32 	%f586, [%rd47+-48];
	sub.f32 	%f155, %f586, %f113;
	ld.global.f32 	%f587, [%rd47+-44];
	sub.f32 	%f156, %f587, %f114;
	ld.global.f32 	%f588, [%rd47+-40];
	sub.f32 	%f157, %f588, %f589;
	mul.f32 	%f590, %f156, %f156;
	fma.rn.f32 	%f591, %f155, %f155, %f590;
	fma.rn.f32 	%f592, %f157, %f157, %f591;
	sqrt.rn.f32 	%f158, %f592;
	setp.leu.f32 	%p113, %f158, 0f00000000;
	mov.f32 	%f956, 0f00000000;
	mov.f32 	%f957, %f956;
	mov.f32 	%f958, %f956;
	@%p113 bra 	$L__BB0_68;
	rcp.rn.f32 	%f593, %f158;
	mul.f32 	%f956, %f155, %f593;
	mul.f32 	%f957, %f156, %f593;
	mul.f32 	%f958, %f157, %f593;
$L__BB0_68:
	mul.f32 	%f595, %f942, %f957;
	fma.rn.f32 	%f596, %f941, %f956, %f595;
	fma.rn.f32 	%f597, %f943, %f958, %f596;
	max.f32 	%f598, %f597, 0f00000000;
	ld.global.f32 	%f599, [%rd47+-36];
	ld.global.f32 	%f600, [%rd47+-32];
	ld.global.f32 	%f601, [%rd47+-28];
	mul.f32 	%f602, %f598, %f599;
	mul.f32 	%f603, %f598, %f600;
	mul.f32 	%f604, %f598, %f601;
	fma.rn.f32 	%f165, %f602, %f125, %f989;
	fma.rn.f32 	%f166, %f603, %f127, %f990;
	fma.rn.f32 	%f167, %f604, %f129, %f991;
	ld.global.f32 	%f605, [%rd47+-24];
	sub.f32 	%f168, %f605, %f113;
	ld.global.f32 	%f606, [%rd47+-20];
	sub.f32 	%f169, %f606, %f114;
	ld.global.f32 	%f607, [%rd47+-16];
	fma.rn.f32 	%f608, %f905, %f917, 0f00000000;
	sub.f32 	%f170, %f607, %f608;
	mul.f32 	%f609, %f169, %f169;
	fma.rn.f32 	%f610, %f168, %f168, %f609;
	fma.rn.f32 	%f611, %f170, %f170, %f610;
	sqrt.rn.f32 	%f171, %f611;
	setp.leu.f32 	%p114, %f171, 0f00000000;
	mov.f32 	%f959, 0f00000000;
	mov.f32 	%f960, %f959;
	mov.f32 	%f961, %f959;
	@%p114 bra 	$L__BB0_70;
	rcp.rn.f32 	%f612, %f171;
	mul.f32 	%f959, %f168, %f612;
	mul.f32 	%f960, %f169, %f612;
	mul.f32 	%f961, %f170, %f612;
$L__BB0_70:
	mul.f32 	%f614, %f942, %f960;
	fma.rn.f32 	%f615, %f941, %f959, %f614;
	fma.rn.f32 	%f616, %f943, %f961, %f615;
	max.f32 	%f617, %f616, 0f00000000;
	ld.global.f32 	%f618, [%rd47+-12];
	ld.global.f32 	%f619, [%rd47+-8];
	ld.global.f32 	%f620, [%rd47+-4];
	mul.f32 	%f621, %f617, %f618;
	mul.f32 	%f622, %f617, %f619;
	mul.f32 	%f623, %f617, %f620;
	fma.rn.f32 	%f178, %f621, %f125, %f165;
	fma.rn.f32 	%f179, %f622, %f127, %f166;
	fma.rn.f32 	%f180, %f623, %f129, %f167;
	ld.global.f32 	%f624, [%rd47];
	sub.f32 	%f181, %f624, %f113;
	ld.global.f32 	%f625, [%rd47+4];
	sub.f32 	%f182, %f625, %f114;
	ld.global.f32 	%f626, [%rd47+8];
	fma.rn.f32 	%f627, %f905, %f917, 0f00000000;
	sub.f32 	%f183, %f626, %f627;
	mul.f32 	%f628, %f182, %f182;
	fma.rn.f32 	%f629, %f181, %f181, %f628;
	fma.rn.f32 	%f630, %f183, %f183, %f629;
	sqrt.rn.f32 	%f184, %f630;
	setp.leu.f32 	%p115, %f184, 0f00000000;
	mov.f32 	%f962, 0f00000000;
	mov.f32 	%f963, %f962;
	mov.f32 	%f964, %f962;
	@%p115 bra 	$L__BB0_72;
	rcp.rn.f32 	%f631, %f184;
	mul.f32 	%f962, %f181, %f631;
	mul.f32 	%f963, %f182, %f631;
	mul.f32 	%f964, %f183, %f631;
$L__BB0_72:
	mul.f32 	%f633, %f942, %f963;
	fma.rn.f32 	%f634, %f941, %f962, %f633;
	fma.rn.f32 	%f635, %f943, %f964, %f634;
	max.f32 	%f636, %f635, 0f00000000;
	ld.global.f32 	%f637, [%rd47+12];
	ld.global.f32 	%f638, [%rd47+16];
	ld.global.f32 	%f639, [%rd47+20];
	mul.f32 	%f640, %f636, %f637;
	mul.f32 	%f641, %f636, %f638;
	mul.f32 	%f642, %f636, %f639;
	fma.rn.f32 	%f191, %f640, %f125, %f178;
	fma.rn.f32 	%f192, %f641, %f127, %f179;
	fma.rn.f32 	%f193, %f642, %f129, %f180;
	ld.global.f32 	%f643, [%rd47+24];
	sub.f32 	%f194, %f643, %f113;
	ld.global.f32 	%f644, [%rd47+28];
	sub.f32 	%f195, %f644, %f114;
	ld.global.f32 	%f645, [%rd47+32];
	fma.rn.f32 	%f646, %f905, %f917, 0f00000000;
	sub.f32 	%f196, %f645, %f646;
	mul.f32 	%f647, %f195, %f195;
	fma.rn.f32 	%f648, %f194, %f194, %f647;
	fma.rn.f32 	%f649, %f196, %f196, %f648;
	sqrt.rn.f32 	%f197, %f649;
	setp.leu.f32 	%p116, %f197, 0f00000000;
	mov.f32 	%f965, 0f00000000;
	mov.f32 	%f966, %f965;
	mov.f32 	%f967, %f965;
	@%p116 bra 	$L__BB0_74;
	rcp.rn.f32 	%f650, %f197;
	mul.f32 	%f965, %f194, %f650;
	mul.f32 	%f966, %f195, %f650;
	mul.f32 	%f967, %f196, %f650;
$L__BB0_74:
	mul.f32 	%f651, %f942, %f966;
	fma.rn.f32 	%f652, %f941, %f965, %f651;
	fma.rn.f32 	%f653, %f943, %f967, %f652;
	max.f32 	%f654, %f653, 0f00000000;
	ld.global.f32 	%f655, [%rd47+36];
	ld.global.f32 	%f656, [%rd47+40];
	ld.global.f32 	%f657, [%rd47+44];
	mul.f32 	%f658, %f654, %f655;
	mul.f32 	%f659, %f654, %f656;
	mul.f32 	%f660, %f654, %f657;
	fma.rn.f32 	%f989, %f658, %f125, %f191;
	fma.rn.f32 	%f990, %f659, %f127, %f192;
	fma.rn.f32 	%f991, %f660, %f129, %f193;
	add.s32 	%r140, %r140, 4;
	add.s64 	%rd47, %rd47, 96;
	setp.ne.s32 	%p117, %r140, 0;
	@%p117 bra 	$L__BB0_66;
$L__BB0_75:
	setp.eq.s32 	%p118, %r49, 0;
	@%p118 bra 	$L__BB0_86;
	fma.rn.f32 	%f213, %f905, %f917, 0f00000000;
	setp.eq.s32 	%p119, %r49, 1;
	@%p119 bra 	$L__BB0_82;
	mul.wide.u32 	%rd32, %r142, 24;
	add.s64 	%rd18, %rd1, %rd32;
	ld.global.f32 	%f663, [%rd18];
	sub.f32 	%f214, %f663, %f113;
	ld.global.f32 	%f664, [%rd18+4];
	sub.f32 	%f215, %f664, %f114;
	ld.global.f32 	%f665, [%rd18+8];
	sub.f32 	%f216, %f665, %f213;
	mul.f32 	%f666, %f215, %f215;
	fma.rn.f32 	%f667, %f214, %f214, %f666;
	fma.rn.f32 	%f668, %f216, %f216, %f667;
	sqrt.rn.f32 	%f217, %f668;
	setp.leu.f32 	%p120, %f217, 0f00000000;
	mov.f32 	%f974, 0f00000000;
	mov.f32 	%f975, %f974;
	mov.f32 	%f976, %f974;
	@%p120 bra 	$L__BB0_79;
	rcp.rn.f32 	%f669, %f217;
	mul.f32 	%f974, %f214, %f669;
	mul.f32 	%f975, %f215, %f669;
	mul.f32 	%f976, %f216, %f669;
$L__BB0_79:
	mul.f32 	%f671, %f942, %f975;
	fma.rn.f32 	%f672, %f941, %f974, %f671;
	fma.rn.f32 	%f673, %f943, %f976, %f672;
	max.f32 	%f674, %f673, 0f00000000;
	ld.global.f32 	%f675, [%rd18+12];
	ld.global.f32 	%f676, [%rd18+16];
	ld.global.f32 	%f677, [%rd18+20];
	mul.f32 	%f678, %f674, %f675;
	mul.f32 	%f679, %f674, %f676;
	mul.f32 	%f680, %f674, %f677;
	fma.rn.f32 	%f224, %f678, %f125, %f989;
	fma.rn.f32 	%f225, %f679, %f127, %f990;
	fma.rn.f32 	%f226, %f680, %f129, %f991;
	ld.global.f32 	%f681, [%rd18+24];
	sub.f32 	%f227, %f681, %f113;
	ld.global.f32 	%f682, [%rd18+28];
	sub.f32 	%f228, %f682, %f114;
	ld.global.f32 	%f683, [%rd18+32];
	sub.f32 	%f229, %f683, %f213;
	mul.f32 	%f684, %f228, %f228;
	fma.rn.f32 	%f685, %f227, %f227, %f684;
	fma.rn.f32 	%f686, %f229, %f229, %f685;
	sqrt.rn.f32 	%f230, %f686;
	setp.leu.f32 	%p121, %f230, 0f00000000;
	mov.f32 	%f977, 0f00000000;
	mov.f32 	%f978, %f977;
	mov.f32 	%f979, %f977;
	@%p121 bra 	$L__BB0_81;
	rcp.rn.f32 	%f687, %f230;
	mul.f32 	%f977, %f227, %f687;
	mul.f32 	%f978, %f228, %f687;
	mul.f32 	%f979, %f229, %f687;
$L__BB0_81:
	mul.f32 	%f688, %f942, %f978;
	fma.rn.f32 	%f689, %f941, %f977, %f688;
	fma.rn.f32 	%f690, %f943, %f979, %f689;
	max.f32 	%f691, %f690, 0f00000000;
	ld.global.f32 	%f692, [%rd18+36];
	ld.global.f32 	%f693, [%rd18+40];
	ld.global.f32 	%f694, [%rd18+44];
	mul.f32 	%f695, %f691, %f692;
	mul.f32 	%f696, %f691, %f693;
	mul.f32 	%f697, %f691, %f694;
	fma.rn.f32 	%f989, %f695, %f125, %f224;
	fma.rn.f32 	%f990, %f696, %f127, %f225;
	fma.rn.f32 	%f991, %f697, %f129, %f226;
	add.s32 	%r142, %r142, 2;
$L__BB0_82:
	and.b32  	%r98, %r63, 1;
	setp.eq.b32 	%p122, %r98, 1;
	not.pred 	%p123, %p122;
	@%p123 bra 	$L__BB0_86;
	mul.wide.u32 	%rd33, %r142, 24;
	add.s64 	%rd19, %rd1, %rd33;
	ld.global.f32 	%f699, [%rd19];
	sub.f32 	%f246, %f699, %f113;
	ld.global.f32 	%f700, [%rd19+4];
	sub.f32 	%f247, %f700, %f114;
	ld.global.f32 	%f701, [%rd19+8];
	sub.f32 	%f248, %f701, %f213;
	mul.f32 	%f702, %f247, %f247;
	fma.rn.f32 	%f703, %f246, %f246, %f702;
	fma.rn.f32 	%f704, %f248, %f248, %f703;
	sqrt.rn.f32 	%f249, %f704;
	setp.leu.f32 	%p124, %f249, 0f00000000;
	mov.f32 	%f986, 0f00000000;
	mov.f32 	%f987, %f986;
	mov.f32 	%f988, %f986;
	@%p124 bra 	$L__BB0_85;
	rcp.rn.f32 	%f705, %f249;
	mul.f32 	%f986, %f246, %f705;
	mul.f32 	%f987, %f247, %f705;
	mul.f32 	%f988, %f248, %f705;
$L__BB0_85:
	mul.f32 	%f706, %f942, %f987;
	fma.rn.f32 	%f707, %f941, %f986, %f706;
	fma.rn.f32 	%f708, %f943, %f988, %f707;
	max.f32 	%f709, %f708, 0f00000000;
	ld.global.f32 	%f710, [%rd19+12];
	ld.global.f32 	%f711, [%rd19+16];
	ld.global.f32 	%f712, [%rd19+20];
	mul.f32 	%f713, %f709, %f710;
	mul.f32 	%f714, %f709, %f711;
	mul.f32 	%f715, %f709, %f712;
	fma.rn.f32 	%f989, %f713, %f125, %f989;
	fma.rn.f32 	%f990, %f714, %f127, %f990;
	fma.rn.f32 	%f991, %f715, %f129, %f991;
$L__BB0_86:
	setp.eq.s32 	%p130, %r125, -1;
	@%p130 bra 	$L__BB0_109;
	mul.wide.s32 	%rd37, %r125, 28;
	add.s64 	%rd20, %rd2, %rd37;
	fma.rn.f32 	%f262, %f907, %f917, 0f00000000;
	fma.rn.f32 	%f263, %f906, %f917, 0f00000000;
	fma.rn.f32 	%f264, %f905, %f917, 0f00000000;
	ld.global.f32 	%f768, [%rd20];
	sub.f32 	%f265, %f262, %f768;
	ld.global.f32 	%f769, [%rd20+4];
	sub.f32 	%f266, %f263, %f769;
	ld.global.f32 	%f770, [%rd20+8];
	sub.f32 	%f267, %f264, %f770;
	mul.f32 	%f771, %f266, %f266;
	fma.rn.f32 	%f772, %f265, %f265, %f771;
	fma.rn.f32 	%f773, %f267, %f267, %f772;
	sqrt.rn.f32 	%f268, %f773;
	setp.leu.f32 	%p131, %f268, 0f00000000;
	mov.f32 	%f992, 0f00000000;
	mov.f32 	%f993, %f992;
	mov.f32 	%f994, %f992;
	@%p131 bra 	$L__BB0_89;
	rcp.rn.f32 	%f774, %f268;
	mul.f32 	%f992, %f265, %f774;
	mul.f32 	%f993, %f266, %f774;
	mul.f32 	%f994, %f267, %f774;
$L__BB0_89:
	ld.global.f32 	%f275, [%rd20+16];
	mul.f32 	%f989, %f275, 0f3DCCCCCD;
	ld.global.f32 	%f277, [%rd20+20];
	mul.f32 	%f990, %f277, 0f3DCCCCCD;
	ld.global.f32 	%f279, [%rd20+24];
	mul.f32 	%f991, %f279, 0f3DCCCCCD;
	setp.lt.s32 	%p132, %r63, 1;
	@%p132 bra 	$L__BB0_109;
	mov.b32 	%r143, 0;
$L__BB0_91:
	mul.wide.u32 	%rd38, %r143, 24;
	add.s64 	%rd21, %rd1, %rd38;
	ld.global.f32 	%f776, [%rd21];
	sub.f32 	%f284, %f776, %f262;
	ld.global.f32 	%f777, [%rd21+4];
	sub.f32 	%f285, %f777, %f263;
	ld.global.f32 	%f778, [%rd21+8];
	sub.f32 	%f286, %f778, %f264;
	mul.f32 	%f779, %f285, %f285;
	fma.rn.f32 	%f780, %f284, %f284, %f779;
	fma.rn.f32 	%f781, %f286, %f286, %f780;
	sqrt.rn.f32 	%f287, %f781;
	setp.leu.f32 	%p133, %f287, 0f00000000;
	mov.f32 	%f998, 0f00000000;
	mov.f32 	%f999, %f998;
	mov.f32 	%f1000, %f998;
	@%p133 bra 	$L__BB0_93;
	rcp.rn.f32 	%f782, %f287;
	mul.f32 	%f998, %f284, %f782;
	mul.f32 	%f999, %f285, %f782;
	mul.f32 	%f1000, %f286, %f782;
$L__BB0_93:
	setp.lt.s32 	%p134, %r61, 1;
	@%p134 bra 	$L__BB0_98;
	mov.b32 	%r144, 0;
$L__BB0_95:
	mul.wide.u32 	%rd39, %r144, 28;
	add.s64 	%rd40, %rd2, %rd39;
	ld.global.f32 	%f783, [%rd40];
	fma.rn.f32 	%f784, %f992, 0f38D1B717, %f262;
	sub.f32 	%f785, %f784, %f783;
	ld.global.f32 	%f786, [%rd40+4];
	fma.rn.f32 	%f787, %f993, 0f38D1B717, %f263;
	sub.f32 	%f788, %f787, %f786;
	ld.global.f32 	%f789, [%rd40+8];
	fma.rn.f32 	%f790, %f994, 0f38D1B717, %f264;
	sub.f32 	%f791, %f790, %f789;
	mul.f32 	%f792, %f999, %f788;
	fma.rn.f32 	%f793, %f998, %f785, %f792;
	fma.rn.f32 	%f794, %f1000, %f791, %f793;
	add.f32 	%f294, %f794, %f794;
	mul.f32 	%f795, %f788, %f788;
	fma.rn.f32 	%f796, %f785, %f785, %f795;
	fma.rn.f32 	%f797, %f791, %f791, %f796;
	ld.global.f32 	%f798, [%rd40+12];
	mul.f32 	%f799, %f798, %f798;
	sub.f32 	%f800, %f797, %f799;
	mul.f32 	%f801, %f999, %f999;
	fma.rn.f32 	%f802, %f998, %f998, %f801;
	fma.rn.f32 	%f803, %f1000, %f1000, %f802;
	mul.f32 	%f804, %f803, 0fC0800000;
	mul.f32 	%f805, %f804, %f800;
	fma.rn.f32 	%f295, %f294, %f294, %f805;
	setp.lt.f32 	%p135, %f295, 0f00000000;
	@%p135 bra 	$L__BB0_97;
	neg.f32 	%f806, %f294;
	sqrt.rn.f32 	%f807, %f295;
	sub.f32 	%f808, %f806, %f807;
	add.f32 	%f812, %f803, %f803;
	div.rn.f32 	%f813, %f808, %f812;
	setp.ge.f32 	%p136, %f813, 0f00000000;
	@%p136 bra 	$L__BB0_108;
$L__BB0_97:
	add.s32 	%r144, %r144, 1;
	setp.ne.s32 	%p137, %r144, %r61;
	@%p137 bra 	$L__BB0_95;
$L__BB0_98:
	mul.f32 	%f815, %f993, %f999;
	fma.rn.f32 	%f816, %f992, %f998, %f815;
	fma.rn.f32 	%f817, %f994, %f1000, %f816;
	max.f32 	%f296, %f817, 0f00000000;
	ld.global.f32 	%f297, [%rd21+12];
	ld.global.f32 	%f298, [%rd21+16];
	ld.global.f32 	%f299, [%rd21+20];
	mul.f32 	%f818, %f296, %f297;
	mul.f32 	%f819, %f296, %f298;
	mul.f32 	%f820, %f296, %f299;
	fma.rn.f32 	%f300, %f818, %f275, %f989;
	fma.rn.f32 	%f301, %f819, %f277, %f990;
	fma.rn.f32 	%f302, %f820, %f279, %f991;
	mov.f32 	%f1001, 0f00000000;
	sub.f32 	%f303, %f1001, %f264;
	sub.f32 	%f304, %f1001, %f262;
	sub.f32 	%f305, %f1001, %f263;
	mul.f32 	%f821, %f305, %f305;
	fma.rn.f32 	%f822, %f304, %f304, %f821;
	fma.rn.f32 	%f823, %f303, %f303, %f822;
	sqrt.rn.f32 	%f306, %f823;
	setp.leu.f32 	%p138, %f306, 0f00000000;
	mov.f32 	%f1002, %f1001;
	mov.f32 	%f1003, %f1001;
	@%p138 bra 	$L__BB0_100;
	rcp.rn.f32 	%f824, %f306;
	mul.f32 	%f1001, %f304, %f824;
	mul.f32 	%f1002, %f305, %f824;
	mul.f32 	%f1003, %f303, %f824;
$L__BB0_100:
	add.f32 	%f826, %f296, %f296;
	mul.f32 	%f827, %f992, %f826;
	mul.f32 	%f828, %f993, %f826;
	mul.f32 	%f829, %f994, %f826;
	sub.f32 	%f313, %f827, %f998;
	sub.f32 	%f314, %f828, %f999;
	sub.f32 	%f315, %f829, %f1000;
	mul.f32 	%f830, %f314, %f314;
	fma.rn.f32 	%f831, %f313, %f313, %f830;
	fma.rn.f32 	%f832, %f315, %f315, %f831;
	sqrt.rn.f32 	%f316, %f832;
	setp.leu.f32 	%p139, %f316, 0f00000000;
	mov.f32 	%f1004, 0f00000000;
	mov.f32 	%f1005, %f1004;
	mov.f32 	%f1006, %f1004;
	@%p139 bra 	$L__BB0_102;
	rcp.rn.f32 	%f833, %f316;
	mul.f32 	%f1004, %f313, %f833;
	mul.f32 	%f1005, %f314, %f833;
	mul.f32 	%f1006, %f315, %f833;
$L__BB0_102:
	mul.f32 	%f835, %f1002, %f1005;
	fma.rn.f32 	%f836, %f1001, %f1004, %f835;
	fma.rn.f32 	%f837, %f1003, %f1006, %f836;
	max.f32 	%f323, %f837, 0f00000000;
	abs.f32 	%f324, %f323;
	setp.eq.f32 	%p140, %f323, 0f3F800000;
	mov.f32 	%f1007, 0f3F800000;
	@%p140 bra 	$L__BB0_107;
	setp.num.f32 	%p141, %f324, %f324;
	@%p141 bra 	$L__BB0_105;
	mov.f32 	%f895, 0f42000000;
	add.rn.f32 	%f1007, %f323, %f895;
	bra.uni 	$L__BB0_107;
$L__BB0_105:
	abs.f32 	%f838, %f323;
	setp.lt.f32 	%p142, %f838, 0f00800000;
	mul.f32 	%f840, %f838, 0f4B800000;
	selp.f32 	%f841, %f840, %f838, %p142;
	mov.b32 	%r103, %f841;
	add.s32 	%r104, %r103, -1060439283;
	and.b32  	%r105, %r104, -8388608;
	sub.s32 	%r106, %r103, %r105;
	mov.b32 	%f842, %r106;
	cvt.rn.f32.s32 	%f843, %r105;
	selp.f32 	%f844, 0fC1C00000, 0f00000000, %p142;
	fma.rn.f32 	%f845, %f843, 0f34000000, %f844;
	add.f32 	%f846, %f842, 0fBF800000;
	add.f32 	%f847, %f842, 0f3F800000;
	rcp.approx.ftz.f32 	%f848, %f847;
	add.f32 	%f849, %f846, %f846;
	mul.f32 	%f850, %f849, %f848;
	mul.f32 	%f851, %f850, %f850;
	neg.f32 	%f852, %f850;
	sub.f32 	%f853, %f846, %f850;
	add.f32 	%f854, %f853, %f853;
	fma.rn.f32 	%f855, %f852, %f846, %f854;
	mul.rn.f32 	%f856, %f848, %f855;
	fma.rn.f32 	%f857, %f851, 0f3A2C32E4, 0f3B52E7DB;
	fma.rn.f32 	%f858, %f857, %f851, 0f3C93BB73;
	fma.rn.f32 	%f859, %f858, %f851, 0f3DF6384F;
	mul.rn.f32 	%f860, %f859, %f851;
	fma.rn.f32 	%f861, %f850, 0f3FB8AA3B, %f845;
	mul.f32 	%f862, %f860, 0f40400000;
	sub.f32 	%f863, %f845, %f861;
	fma.rn.f32 	%f864, %f850, 0f3FB8AA3B, %f863;
	fma.rn.f32 	%f865, %f856, 0f3FB8AA3B, %f864;
	fma.rn.f32 	%f866, %f850, 0f32A55E34, %f865;
	fma.rn.f32 	%f867, %f862, %f856, %f866;
	fma.rn.f32 	%f868, %f860, %f850, %f867;
	add.rn.f32 	%f869, %f861, %f868;
	mov.f32 	%f870, 0f42000000;
	mul.rn.f32 	%f871, %f869, %f870;
	cvt.rni.f32.f32 	%f872, %f871;
	sub.f32 	%f873, %f871, %f872;
	neg.f32 	%f874, %f871;
	fma.rn.f32 	%f875, %f869, 0f42000000, %f874;
	neg.f32 	%f876, %f861;
	add.rn.f32 	%f877, %f869, %f876;
	neg.f32 	%f878, %f877;
	add.rn.f32 	%f879, %f868, %f878;
	fma.rn.f32 	%f880, %f879, 0f42000000, %f875;
	add.f32 	%f881, %f873, %f880;
	setp.gt.f32 	%p143, %f872, 0f00000000;
	selp.b32 	%r107, 0, -2097152000, %p143;
	setp.neu.f32 	%p144, %f323, 0f00000000;
	setp.neu.f32 	%p145, %f838, 0f7F800000;
	setp.lt.f32 	%p146, %f871, 0f00000000;
	selp.f32 	%f882, 0f00000000, 0f7F800000, %p146;
	abs.f32 	%f883, %f871;
	setp.gt.f32 	%p147, %f883, 0f43180000;
	cvt.rzi.s32.f32 	%r108, %f872;
	shl.b32 	%r109, %r108, 23;
	sub.s32 	%r110, %r109, %r107;
	mov.b32 	%f884, %r110;
	add.s32 	%r111, %r107, 2130706432;
	mov.b32 	%f885, %r111;
	fma.rn.f32 	%f886, %f881, 0f391FCB8E, 0f3AAF85ED;
	fma.rn.f32 	%f887, %f886, %f881, 0f3C1D9856;
	fma.rn.f32 	%f888, %f887, %f881, 0f3D6357BB;
	fma.rn.f32 	%f889, %f888, %f881, 0f3E75FDEC;
	fma.rn.f32 	%f890, %f889, %f881, 0f3F317218;
	fma.rn.f32 	%f891, %f890, %f881, 0f3F800000;
	mul.f32 	%f892, %f891, %f885;
	mul.f32 	%f893, %f892, %f884;
	selp.f32 	%f1007, %f882, %f893, %p147;
	and.pred  	%p148, %p144, %p145;
	@%p148 bra 	$L__BB0_107;
	add.f32 	%f894, %f323, %f323;
	mov.b32 	%r112, %f894;
	and.b32  	%r113, %r112, 2147483647;
	mov.b32 	%f1007, %r113;
$L__BB0_107:
	mul.f32 	%f896, %f297, 0f3F333333;
	mul.f32 	%f897, %f298, 0f3F333333;
	mul.f32 	%f898, %f299, 0f3F333333;
	fma.rn.f32 	%f989, %f1007, %f896, %f300;
	fma.rn.f32 	%f990, %f1007, %f897, %f301;
	fma.rn.f32 	%f991, %f1007, %f898, %f302;
$L__BB0_108:
	add.s32 	%r143, %r143, 1;
	setp.ne.s32 	%p149, %r143, %r63;
	@%p149 bra 	$L__BB0_91;
$L__BB0_109:
	ld.param.u64 	%rd44, [_Z12renderKernelP6SphereiP5PlaneiP5LightiPhii_param_6];
	mad.lo.s32 	%r114, %r64, %r73, %r1;
	mul.lo.s32 	%r115, %r114, 3;
	min.f32 	%f899, %f989, 0f3F800000;
	mul.f32 	%f900, %f899, 0f437F0000;
	cvt.rzi.u32.f32 	%r116, %f900;
	cvt.s64.s32 	%rd41, %r115;
	cvta.to.global.u64 	%rd42, %rd44;
	add.s64 	%rd43, %rd42, %rd41;
	st.global.u8 	[%rd43], %r116;
	min.f32 	%f901, %f990, 0f3F800000;
	mul.f32 	%f902, %f901, 0f437F0000;
	cvt.rzi.u32.f32 	%r117, %f902;
	st.global.u8 	[%rd43+1], %r117;
	min.f32 	%f903, %f991, 0f3F800000;
	mul.f32 	%f904, %f903, 0f437F0000;
	cvt.rzi.u32.f32 	%r118, %f904;
	st.global.u8 	[%rd43+2], %r118;
$L__BB0_110:
	ret;

}


// ===== COMPILED SASS (sm_100) =====

	.target	sm_100

	.elftype	@"ET_EXEC"


//--------------------- .note.nv.tkinfo           --------------------------
	.section	.note.nv.tkinfo,"",@"SHT_NOTE"
	.sectionflags	@"SHF_NOTE_NV_TKINFO"
	.tkinfo
        /*0018*/ 	.word	0x00000002
        /*0030*/ 	.string	""
        /*0030*/ 	.string	"ptxas"
        /*0030*/ 	.string	"Cuda compilation tools, release 13.0, V13.0.88"
        /*0030*/ 	.string	"Build cuda_13.0.r13.0/compiler.36424714_0"
        /*0030*/ 	.string	"-arch sm_100 -m 64 "



//--------------------- .note.nv.cuinfo           --------------------------
	.section	.note.nv.cuinfo,"",@"SHT_NOTE"
	.sectionflags	@"SHF_NOTE_NV_CUINFO"
        /*0018*/ 	.short	0x0002
        /*001a*/ 	.short	0x0064
        /*001c*/ 	.short	0x0082
	.zero		2


//--------------------- .nv.info                  --------------------------
	.section	.nv.info,"",@"SHT_CUDA_INFO"
	.align	4


	//----- nvinfo : EIATTR_REGCOUNT
	.align		4
        /*0000*/ 	.byte	0x04, 0x2f
        /*0002*/ 	.short	(.L_1 - .L_0)
	.align		4
.L_0:
        /*0004*/ 	.word	index@(_Z12renderKernelP6SphereiP5PlaneiP5LightiPhii)
        /*0008*/ 	.word	0x0000002c


	//----- nvinfo : EIATTR_FRAME_SIZE
	.align		4
.L_1:
        /*000c*/ 	.byte	0x04, 0x11
        /*000e*/ 	.short	(.L_3 - .L_2)
	.align		4
.L_2:
        /*0010*/ 	.word	index@($__internal_2_$__cuda_sm3x_div_rn_noftz_f32_slowpath)
        /*0014*/ 	.word	0x00000000


	//----- nvinfo : EIATTR_FRAME_SIZE
	.align		4
.L_3:
        /*0018*/ 	.byte	0x04, 0x11
        /*001a*/ 	.short	(.L_5 - .L_4)
	.align		4
.L_4:
        /*001c*/ 	.word	index@($__internal_1_$__cuda_sm20_sqrt_rn_f32_slowpath)
        /*0020*/ 	.word	0x00000000


	//----- nvinfo : EIATTR_FRAME_SIZE
	.align		4
.L_5:
        /*0024*/ 	.byte	0x04, 0x11
        /*0026*/ 	.short	(.L_7 - .L_6)
	.align		4
.L_6:
        /*0028*/ 	.word	index@($__internal_0_$__cuda_sm20_rcp_rn_f32_slowpath)
        /*002c*/ 	.word	0x00000000


	//----- nvinfo : EIATTR_FRAME_SIZE
	.align		4
.L_7:
        /*0030*/ 	.byte	0x04, 0x11
        /*0032*/ 	.short	(.L_9 - .L_8)
	.align		4
.L_8:
        /*0034*/ 	.word	index@(_Z12renderKernelP6SphereiP5PlaneiP5LightiPhii)
        /*0038*/ 	.word	0x00000000


	//----- nvinfo : EIATTR_MIN_STACK_SIZE
	.align		4
.L_9:
        /*003c*/ 	.byte	0x04, 0x12
        /*003e*/ 	.short	(.L_11 - .L_10)
	.align		4
.L_10:
        /*0040*/ 	.word	index@(_Z12renderKernelP6SphereiP5PlaneiP5LightiPhii)
        /*0044*/ 	.word	0x00000000
.L_11:


//--------------------- .nv.compat                --------------------------
	.section	.nv.compat,"",@"SHT_CUDA_COMPAT_INFO"
	.align	4
        /*0000*/ 	.byte	0x02, 0x09, 0x00, 0x00, 0x02, 0x02, 0x01, 0x00, 0x02, 0x05, 0x05, 0x00, 0x03, 0x07, 0x01, 0x01
        /*0010*/ 	.byte	0x02, 0x03, 0x00, 0x00, 0x02, 0x06, 0x01, 0x00, 0x04, 0x0b, 0x08, 0x00, 0x01, 0x00, 0x00, 0x00
        /*0020*/ 	.byte	0x00, 0x00, 0x00, 0x00


//--------------------- .nv.info._Z12renderKernelP6SphereiP5PlaneiP5LightiPhii --------------------------
	.section	.nv.info._Z12renderKernelP6SphereiP5PlaneiP5LightiPhii,"",@"SHT_CUDA_INFO"
	.sectionflags	@""
	.align	4


	//----- nvinfo : EIATTR_CUDA_API_VERSION
	.align		4
        /*0000*/ 	.byte	0x04, 0x37
        /*0002*/ 	.short	(.L_13 - .L_12)
.L_12:
        /*0004*/ 	.word	0x00000082


	//----- nvinfo : EIATTR_KPARAM_INFO
	.align		4
.L_13:
        /*0008*/ 	.byte	0x04, 0x17
        /*000a*/ 	.short	(.L_15 - .L_14)
.L_14:
        /*000c*/ 	.word	0x00000000
        /*0010*/ 	.short	0x0008
        /*0012*/ 	.short	0x003c
        /*0014*/ 	.byte	0x00, 0xf0, 0x11, 0x00


	//----- nvinfo : EIATTR_KPARAM_INFO
	.align		4
.L_15:
        /*0018*/ 	.byte	0x04, 0x17
        /*001a*/ 	.short	(.L_17 - .L_16)
.L_16:
        /*001c*/ 	.word	0x00000000
        /*0020*/ 	.short	0x0007
        /*0022*/ 	.short	0x0038
        /*0024*/ 	.byte	0x00, 0xf0, 0x11, 0x00


	//----- nvinfo : EIATTR_KPARAM_INFO
	.align		4
.L_17:
        /*0028*/ 	.byte	0x04, 0x17
        /*002a*/ 	.short	(.L_19 - .L_18)
.L_18:
        /*002c*/ 	.word	0x00000000
        /*0030*/ 	.short	0x0006
        /*0032*/ 	.short	0x0030
        /*0034*/ 	.byte	0x00, 0xf5, 0x21, 0x00


	//----- nvinfo : EIATTR_KPARAM_INFO
	.align		4
.L_19:
        /*0038*/ 	.byte	0x04, 0x17
        /*003a*/ 	.short	(.L_21 - .L_20)
.L_20:
        /*003c*/ 	.word	0x00000000
        /*0040*/ 	.short	0x0005
        /*0042*/ 	.short	0x0028
        /*0044*/ 	.byte	0x00, 0xf0, 0x11, 0x00


	//----- nvinfo : EIATTR_KPARAM_INFO
	.align		4
.L_21:
        /*0048*/ 	.byte	0x04, 0x17
        /*004a*/ 	.short	(.L_23 - .L_22)
.L_22:
        /*004c*/ 	.word	0x00000000
        /*0050*/ 	.short	0x0004
        /*0052*/ 	.short	0x0020
        /*0054*/ 	.byte	0x00, 0xf5, 0x21, 0x00


	//----- nvinfo : EIATTR_KPARAM_INFO
	.align		4
.L_23:
        /*0058*/ 	.byte	0x04, 0x17
        /*005a*/ 	.short	(.L_25 - .L_24)
.L_24:
        /*005c*/ 	.word	0x00000000
        /*0060*/ 	.short	0x0003
        /*0062*/ 	.short	0x0018
        /*0064*/ 	.byte	0x00, 0xf0, 0x11, 0x00


	//----- nvinfo : EIATTR_KPARAM_INFO
	.align		4
.L_25:
        /*0068*/ 	.byte	0x04, 0x17
        /*006a*/ 	.short	(.L_27 - .L_26)
.L_26:
        /*006c*/ 	.word	0x00000000
        /*0070*/ 	.short	0x0002
        /*0072*/ 	.short	0x0010
        /*0074*/ 	.byte	0x00, 0xf5, 0x21, 0x00


	//----- nvinfo : EIATTR_KPARAM_INFO
	.align		4
.L_27:
        /*0078*/ 	.byte	0x04, 0x17
        /*007a*/ 	.short	(.L_29 - .L_28)
.L_28:
        /*007c*/ 	.word	0x00000000
        /*0080*/ 	.short	0x0001
        /*0082*/ 	.short	0x0008
        /*0084*/ 	.byte	0x00, 0xf0, 0x11, 0x00


	//----- nvinfo : EIATTR_KPARAM_INFO
	.align		4
.L_29:
        /*0088*/ 	.byte	0x04, 0x17
        /*008a*/ 	.short	(.L_31 - .L_30)
.L_30:
        /*008c*/ 	.word	0x00000000
        /*0090*/ 	.short	0x0000
        /*0092*/ 	.short	0x0000
        /*0094*/ 	.byte	0x00, 0xf5, 0x21, 0x00


	//----- nvinfo : EIATTR_SPARSE_MMA_MASK
	.align		4
.L_31:
        /*0098*/ 	.byte	0x03, 0x50
        /*009a*/ 	.short	0x0000


	//----- nvinfo : EIATTR_MAXREG_COUNT
	.align		4
        /*009c*/ 	.byte	0x03, 0x1b
        /*009e*/ 	.short	0x00ff


	//----- nvinfo : EIATTR_MERCURY_ISA_VERSION
	.align		4
        /*00a0*/ 	.byte	0x03, 0x5f
        /*00a2*/ 	.short	0x0101


	//----- nvinfo : EIATTR_VRC_CTA_INIT_COUNT
	.align		4
        /*00a4*/ 	.byte	0x02, 0x4a
	.zero		1
	.zero		1


	//----- nvinfo : EIATTR_EXIT_INSTR_OFFSETS
	.align		4
        /*00a8*/ 	.byte	0x04, 0x1c
        /*00aa*/ 	.short	(.L_33 - .L_32)


	//   ....[0]....
.L_32:
        /*00ac*/ 	.word	0x000000c0


	//   ....[1]....
        /*00b0*/ 	.word	0x00007590


	//----- nvinfo : EIATTR_CRS_STACK_SIZE
	.align		4
.L_33:
        /*00b4*/ 	.byte	0x04, 0x1e
        /*00b6*/ 	.short	(.L_35 - .L_34)
.L_34:
        /*00b8*/ 	.word	0x00000000


	//----- nvinfo : EIATTR_CBANK_PARAM_SIZE
	.align		4
.L_35:
        /*00bc*/ 	.byte	0x03, 0x19
        /*00be*/ 	.short	0x0040


	//----- nvinfo : EIATTR_PARAM_CBANK
	.align		4
        /*00c0*/ 	.byte	0x04, 0x0a
        /*00c2*/ 	.short	(.L_37 - .L_36)
	.align		4
.L_36:
        /*00c4*/ 	.word	index@(.nv.constant0._Z12renderKernelP6SphereiP5PlaneiP5LightiPhii)
        /*00c8*/ 	.short	0x0380
        /*00ca*/ 	.short	0x0040


	//----- nvinfo : EIATTR_SW_WAR
	.align		4
.L_37:
        /*00cc*/ 	.byte	0x04, 0x36
        /*00ce*/ 	.short	(.L_39 - .L_38)
.L_38:
        /*00d0*/ 	.word	0x00000008
.L_39:


//--------------------- .nv.callgraph             --------------------------
	.section	.nv.callgraph,"",@"SHT_CUDA_CALLGRAPH"
	.align	4
	.sectionentsize	8
	.align		4
        /*0000*/ 	.word	0x00000000
	.align		4
        /*0004*/ 	.word	0xffffffff
	.align		4
        /*0008*/ 	.word	0x00000000
	.align		4
        /*000c*/ 	.word	0xfffffffe
	.align		4
        /*0010*/ 	.word	0x00000000
	.align		4
        /*0014*/ 	.word	0xfffffffd
	.align		4
        /*0018*/ 	.word	0x00000000
	.align		4
        /*001c*/ 	.word	0xfffffffc


//--------------------- .text._Z12renderKernelP6SphereiP5PlaneiP5LightiPhii --------------------------
	.section	.text._Z12renderKernelP6SphereiP5PlaneiP5LightiPhii,"ax",@progbits
	.align	128
        .global         _Z12renderKernelP6SphereiP5PlaneiP5LightiPhii
        .type           _Z12renderKernelP6SphereiP5PlaneiP5LightiPhii,@function
        .size           _Z12renderKernelP6SphereiP5PlaneiP5LightiPhii,(.L_x_255 - _Z12renderKernelP6SphereiP5PlaneiP5LightiPhii)
        .other          _Z12renderKernelP6SphereiP5PlaneiP5LightiPhii,@"STO_CUDA_ENTRY STV_DEFAULT"
_Z12renderKernelP6SphereiP5PlaneiP5LightiPhii:
.text._Z12renderKernelP6SphereiP5PlaneiP5LightiPhii:
[----:B------:R-:W-:Y:S01]  /*0000*/  LDC R1, c[0x0][0x37c] ;  /* 0x0000df00ff017b82 */ /* 0x000fe20000000800 */
[----:B------:R-:W0:Y:S07]  /*0010*/  S2R R0, SR_TID.Y ;  /* 0x0000000000007919 */ /* 0x000e2e0000002200 */
[----:B------:R-:W1:Y:S01]  /*0020*/  LDC R8, c[0x0][0x360] ;  /* 0x0000d800ff087b82 */ /* 0x000e620000000800 */
[----:B------:R-:W2:Y:S01]  /*0030*/  LDCU.64 UR6, c[0x0][0x3b8] ;  /* 0x00007700ff0677ac */ /* 0x000ea20008000a00 */
[----:B------:R-:W1:Y:S06]  /*0040*/  S2R R3, SR_TID.X ;  /* 0x0000000000037919 */ /* 0x000e6c0000002100 */
[----:B------:R-:W0:Y:S08]  /*0050*/  S2UR UR5, SR_CTAID.Y ;  /* 0x00000000000579c3 */ /* 0x000e300000002600 */
[----:B------:R-:W0:Y:S08]  /*0060*/  LDC R7, c[0x0][0x364] ;  /* 0x0000d900ff077b82 */ /* 0x000e300000000800 */
[----:B------:R-:W1:Y:S01]  /*0070*/  S2UR UR4, SR_CTAID.X ;  /* 0x00000000000479c3 */ /* 0x000e620000002500 */
[----:B0-----:R-:W-:-:S05]  /*0080*/  IMAD R7, R7, UR5, R0 ;  /* 0x0000000507077c24 */ /* 0x001fca000f8e0200 */
[----:B--2---:R-:W-:Y:S01]  /*0090*/  ISETP.GE.AND P0, PT, R7, UR7, PT ;  /* 0x0000000707007c0c */ /* 0x004fe2000bf06270 */
[----:B-1----:R-:W-:-:S05]  /*00a0*/  IMAD R8, R8, UR4, R3 ;  /* 0x0000000408087c24 */ /* 0x002fca000f8e0203 */
[----:B------:R-:W-:-:S13]  /*00b0*/  ISETP.GE.OR P0, PT, R8, UR6, P0 ;  /* 0x0000000608007c0c */ /* 0x000fda0008706670 */
[----:B------:R-:W-:Y:S05]  /*00c0*/  @P0 EXIT ;  /* 0x000000000000094d */ /* 0x000fea0003800000 */
[----:B------:R-:W-:Y:S01]  /*00d0*/  I2FP.F32.S32 R32, UR6 ;  /* 0x0000000600207c45 */ /* 0x000fe20008201400 */
[----:B------:R-:W-:Y:S01]  /*00e0*/  BSSY.RECONVERGENT B2, `(.L_x_0) ;  /* 0x000000d000027945 */ /* 0x000fe20003800200 */
[----:B------:R-:W-:Y:S02]  /*00f0*/  I2FP.F32.S32 R33, R8 ;  /* 0x0000000800217245 */ /* 0x000fe40000201400 */
[----:B------:R-:W0:Y:S08]  /*0100*/  MUFU.RCP R3, R32 ;  /* 0x0000002000037308 */ /* 0x000e300000001000 */
[----:B------:R-:W1:Y:S01]  /*0110*/  FCHK P0, R33, R32 ;  /* 0x0000002021007302 */ /* 0x000e620000000000 */
[----:B0-----:R-:W-:-:S04]  /*0120*/  FFMA R0, -R32, R3, 1 ;  /* 0x3f80000020007423 */ /* 0x001fc80000000103 */
[----:B------:R-:W-:-:S04]  /*0130*/  FFMA R0, R3, R0, R3 ;  /* 0x0000000003007223 */ /* 0x000fc80000000003 */
[----:B------:R-:W-:-:S04]  /*0140*/  FFMA R9, R33, R0, RZ ;  /* 0x0000000021097223 */ /* 0x000fc800000000ff */
[----:B------:R-:W-:-:S04]  /*0150*/  FFMA R2, -R32, R9, R33 ;  /* 0x0000000920027223 */ /* 0x000fc80000000121 */
[----:B------:R-:W-:Y:S01]  /*0160*/  FFMA R9, R0, R2, R9 ;  /* 0x0000000200097223 */ /* 0x000fe20000000009 */
[----:B-1----:R-:W-:Y:S06]  /*0170*/  @!P0 BRA `(.L_x_1) ;  /* 0x00000000000c8947 */ /* 0x002fec0003800000 */
[----:B------:R-:W-:-:S07]  /*0180*/  MOV R40, 0x1a0 ;  /* 0x000001a000287802 */ /* 0x000fce0000000f00 */
[----:B------:R-:W-:Y:S05]  /*0190*/  CALL.REL.NOINC `($__internal_2_$__cuda_sm3x_div_rn_noftz_f32_slowpath) ;  /* 0x00000078002c7944 */ /* 0x000fea0003c00000 */
[----:B------:R-:W-:-:S07]  /*01a0*/  MOV R9, R6 ;  /* 0x0000000600097202 */ /* 0x000fce0000000f00 */
.L_x_1:
[----:B------:R-:W-:Y:S05]  /*01b0*/  BSYNC.RECONVERGENT B2 ;  /* 0x0000000000027941 */ /* 0x000fea0003800200 */
.L_x_0:
[----:B------:R-:W0:Y:S01]  /*01c0*/  LDCU UR4, c[0x0][0x3bc] ;  /* 0x00007780ff0477ac */ /* 0x000e220008000800 */
[----:B------:R-:W-:Y:S01]  /*01d0*/  I2FP.F32.U32 R33, R7 ;  /* 0x0000000700217245 */ /* 0x000fe20000201000 */
[----:B------:R-:W-:Y:S01]  /*01e0*/  BSSY.RECONVERGENT B2, `(.L_x_2) ;  /* 0x000000c000027945 */ /* 0x000fe20003800200 */
[----:B0-----:R-:W-:-:S04]  /*01f0*/  I2FP.F32.U32 R32, UR4 ;  /* 0x0000000400207c45 */ /* 0x001fc80008201000 */
        /* <DEDUP_REMOVED lines=10> */
.L_x_3:
[----:B------:R-:W-:Y:S05]  /*02a0*/  BSYNC.RECONVERGENT B2 ;  /* 0x0000000000027941 */ /* 0x000fea0003800200 */
.L_x_2:
[----:B------:R-:W-:Y:S01]  /*02b0*/  FADD R5, R6, -0.5 ;  /* 0xbf00000006057421 */ /* 0x000fe20000000000 */
[----:B------:R-:W-:Y:S01]  /*02c0*/  FADD R9, R9, -0.5 ;  /* 0xbf00000009097421 */ /* 0x000fe20000000000 */
[----:B------:R-:W-:Y:S02]  /*02d0*/  BSSY.RECONVERGENT B0, `(.L_x_4) ;  /* 0x0000010000007945 */ /* 0x000fe40003800200 */
[----:B------:R-:W-:-:S04]  /*02e0*/  FMUL R0, R5, R5 ;  /* 0x0000000505007220 */ /* 0x000fc80000400000 */
[----:B------:R-:W-:-:S04]  /*02f0*/  FFMA R0, R9, R9, R0 ;  /* 0x0000000909007223 */ /* 0x000fc80000000000 */
[----:B------:R-:W-:-:S04]  /*0300*/  FADD R6, R0, 1 ;  /* 0x3f80000000067421 */ /* 0x000fc80000000000 */
[----:B------:R0:W1:Y:S01]  /*0310*/  MUFU.RSQ R3, R6 ;  /* 0x0000000600037308 */ /* 0x0000620000001400 */
[----:B------:R-:W-:-:S04]  /*0320*/  IADD3 R0, PT, PT, R6, -0xd000000, RZ ;  /* 0xf300000006007810 */ /* 0x000fc80007ffe0ff */
[----:B------:R-:W-:-:S13]  /*0330*/  ISETP.GT.U32.AND P0, PT, R0, 0x727fffff, PT ;  /* 0x727fffff0000780c */ /* 0x000fda0003f04070 */
[----:B01----:R-:W-:Y:S05]  /*0340*/  @!P0 BRA `(.L_x_5) ;  /* 0x0000000000108947 */ /* 0x003fea0003800000 */
[----:B------:R-:W-:-:S07]  /*0350*/  MOV R4, 0x370 ;  /* 0x0000037000047802 */ /* 0x000fce0000000f00 */
[----:B------:R-:W-:Y:S05]  /*0360*/  CALL.REL.NOINC `($__internal_1_$__cuda_sm20_sqrt_rn_f32_slowpath) ;  /* 0x0000007400607944 */ /* 0x000fea0003c00000 */
[----:B------:R-:W-:Y:S01]  /*0370*/  MOV R4, R33 ;  /* 0x0000002100047202 */ /* 0x000fe20000000f00 */
[----:B------:R-:W-:Y:S06]  /*0380*/  BRA `(.L_x_6) ;  /* 0x0000000000107947 */ /* 0x000fec0003800000 */
.L_x_5:
[----:B------:R-:W-:Y:S01]  /*0390*/  FMUL.FTZ R4, R6, R3 ;  /* 0x0000000306047220 */ /* 0x000fe20000410000 */
[----:B------:R-:W-:-:S03]  /*03a0*/  FMUL.FTZ R0, R3, 0.5 ;  /* 0x3f00000003007820 */ /* 0x000fc60000410000 */
[----:B------:R-:W-:-:S04]  /*03b0*/  FFMA R3, -R4, R4, R6 ;  /* 0x0000000404037223 */ /* 0x000fc80000000106 */
[----:B------:R-:W-:-:S07]  /*03c0*/  FFMA R4, R3, R0, R4 ;  /* 0x0000000003047223 */ /* 0x000fce0000000004 */
.L_x_6:
[----:B------:R-:W-:Y:S05]  /*03d0*/  BSYNC.RECONVERGENT B0 ;  /* 0x0000000000007941 */ /* 0x000fea0003800200 */
.L_x_4:
[----:B------:R-:W-:Y:S01]  /*03e0*/  FSETP.GT.AND P0, PT, R4, RZ, PT ;  /* 0x000000ff0400720b */ /* 0x000fe20003f04000 */
[----:B------:R-:W-:Y:S01]  /*03f0*/  BSSY.RECONVERGENT B1, `(.L_x_7) ;  /* 0x0000014000017945 */ /* 0x000fe20003800200 */
[----:B------:R-:W-:Y:S01]  /*0400*/  HFMA2 R0, -RZ, RZ, 0, 0 ;  /* 0x00000000ff007431 */ /* 0x000fe200000001ff */
[----:B------:R-:W-:-:S10]  /*0410*/  CS2R R2, SRZ ;  /* 0x0000000000027805 */ /* 0x000fd4000001ff00 */
[----:B------:R-:W-:Y:S05]  /*0420*/  @!P0 BRA `(.L_x_8) ;  /* 0x0000000000408947 */ /* 0x000fea0003800000 */
[----:B------:R-:W-:Y:S01]  /*0430*/  IADD3 R0, PT, PT, R4, 0x1800000, RZ ;  /* 0x0180000004007810 */ /* 0x000fe20007ffe0ff */
[----:B------:R-:W-:Y:S03]  /*0440*/  BSSY.RECONVERGENT B2, `(.L_x_9) ;  /* 0x000000b000027945 */ /* 0x000fe60003800200 */
[----:B------:R-:W-:-:S04]  /*0450*/  LOP3.LUT R0, R0, 0x7f800000, RZ, 0xc0, !PT ;  /* 0x7f80000000007812 */ /* 0x000fc800078ec0ff */
[----:B------:R-:W-:-:S13]  /*0460*/  ISETP.GT.U32.AND P0, PT, R0, 0x1ffffff, PT ;  /* 0x01ffffff0000780c */ /* 0x000fda0003f04070 */
[----:B------:R-:W-:Y:S05]  /*0470*/  @P0 BRA `(.L_x_10) ;  /* 0x00000000000c0947 */ /* 0x000fea0003800000 */
[----:B------:R-:W-:-:S07]  /*0480*/  MOV R6, 0x4a0 ;  /* 0x000004a000067802 */ /* 0x000fce0000000f00 */
[----:B------:R-:W-:Y:S05]  /*0490*/  CALL.REL.NOINC `($__internal_0_$__cuda_sm20_rcp_rn_f32_slowpath) ;  /* 0x0000007000407944 */ /* 0x000fea0003c00000 */
[----:B------:R-:W-:Y:S05]  /*04a0*/  BRA `(.L_x_11) ;  /* 0x0000000000107947 */ /* 0x000fea0003800000 */
.L_x_10:
[----:B------:R-:W0:Y:S02]  /*04b0*/  MUFU.RCP R31, R4 ;  /* 0x00000004001f7308 */ /* 0x000e240000001000 */
[----:B0-----:R-:W-:-:S04]  /*04c0*/  FFMA R0, R31, R4, -1 ;  /* 0xbf8000001f007423 */ /* 0x001fc80000000004 */
[----:B------:R-:W-:-:S04]  /*04d0*/  FADD.FTZ R0, -R0, -RZ ;  /* 0x800000ff00007221 */ /* 0x000fc80000010100 */
[----:B------:R-:W-:-:S07]  /*04e0*/  FFMA R31, R31, R0, R31 ;  /* 0x000000001f1f7223 */ /* 0x000fce000000001f */
.L_x_11:
[----:B------:R-:W-:Y:S05]  /*04f0*/  BSYNC.RECONVERGENT B2 ;  /* 0x0000000000027941 */ /* 0x000fea0003800200 */
.L_x_9:
[-C--:B------:R-:W-:Y:S01]  /*0500*/  FMUL R3, R9, R31.reuse ;  /* 0x0000001f09037220 */ /* 0x080fe20000400000 */
[----:B------:R-:W-:Y:S01]  /*0510*/  FMUL R2, R5, R31 ;  /* 0x0000001f05027220 */ /* 0x000fe20000400000 */
[----:B------:R-:W-:-:S07]  /*0520*/  FADD R0, -R31, -RZ ;  /* 0x800000ff1f007221 */ /* 0x000fce0000000100 */
.L_x_8:
[----:B------:R-:W-:Y:S05]  /*0530*/  BSYNC.RECONVERGENT B1 ;  /* 0x0000000000017941 */ /* 0x000fea0003800200 */
.L_x_7:
[----:B------:R-:W0:Y:S01]  /*0540*/  LDCU UR4, c[0x0][0x388] ;  /* 0x00007100ff0477ac */ /* 0x000e220008000800 */
[----:B------:R-:W-:Y:S01]  /*0550*/  HFMA2 R5, -RZ, RZ, 598.5, 40320 ;  /* 0x60ad78ecff057431 */ /* 0x000fe200000001ff */
[----:B------:R-:W-:Y:S01]  /*0560*/  MOV R9, 0xffffffff ;  /* 0xffffffff00097802 */ /* 0x000fe20000000f00 */
[----:B------:R-:W1:Y:S01]  /*0570*/  LDCU.64 UR8, c[0x0][0x358] ;  /* 0x00006b00ff0877ac */ /* 0x000e620008000a00 */
[----:B0-----:R-:W-:-:S09]  /*0580*/  UISETP.GE.AND UP0, UPT, UR4, 0x1, UPT ;  /* 0x000000010400788c */ /* 0x001fd2000bf06270 */
[----:B-1----:R-:W-:Y:S05]  /*0590*/  BRA.U !UP0, `(.L_x_12) ;  /* 0x0000001908a07547 */ /* 0x002fea000b800000 */
[----:B------:R-:W-:Y:S01]  /*05a0*/  FMUL R5, R3, R3 ;  /* 0x0000000303057220 */ /* 0x000fe20000400000 */
[----:B------:R-:W-:Y:S01]  /*05b0*/  UISETP.GE.U32.AND UP0, UPT, UR4, 0x4, UPT ;  /* 0x000000040400788c */ /* 0x000fe2000bf06070 */
[----:B------:R-:W-:Y:S01]  /*05c0*/  MOV R9, 0xffffffff ;  /* 0xffffffff00097802 */ /* 0x000fe20000000f00 */
[----:B------:R-:W-:Y:S01]  /*05d0*/  ULOP3.LUT UR10, UR4, 0x3, URZ, 0xc0, !UPT ;  /* 0x00000003040a7892 */ /* 0x000fe2000f8ec0ff */
[----:B------:R-:W-:Y:S01]  /*05e0*/  FFMA R5, R2, R2, R5 ;  /* 0x0000000202057223 */ /* 0x000fe20000000005 */
[----:B------:R-:W-:-:S03]  /*05f0*/  MOV R14, RZ ;  /* 0x000000ff000e7202 */ /* 0x000fc60000000f00 */
[----:B------:R-:W-:Y:S01]  /*0600*/  FFMA R10, R0, R0, R5 ;  /* 0x00000000000a7223 */ /* 0x000fe20000000005 */
[----:B------:R-:W-:-:S03]  /*0610*/  MOV R5, 0x60ad78ec ;  /* 0x60ad78ec00057802 */ /* 0x000fc60000000f00 */
[C---:B------:R-:W-:Y:S01]  /*0620*/  FMUL R11, R10.reuse, 4 ;  /* 0x408000000a0b7820 */ /* 0x040fe20000400000 */
[----:B------:R-:W-:Y:S01]  /*0630*/  FADD R10, R10, R10 ;  /* 0x0000000a0a0a7221 */ /* 0x000fe20000000000 */
[----:B------:R-:W-:Y:S06]  /*0640*/  BRA.U !UP0, `(.L_x_13) ;  /* 0x0000000d08ac7547 */ /* 0x000fec000b800000 */
[----:B------:R-:W0:Y:S01]  /*0650*/  LDCU.64 UR6, c[0x0][0x380] ;  /* 0x00007000ff0677ac */ /* 0x000e220008000a00 */
[----:B------:R-:W-:Y:S01]  /*0660*/  HFMA2 R12, -RZ, RZ, 0, 0 ;  /* 0x00000000ff0c7431 */ /* 0x000fe200000001ff */
[----:B------:R-:W-:Y:S01]  /*0670*/  MOV R5, 0x60ad78ec ;  /* 0x60ad78ec00057802 */ /* 0x000fe20000000f00 */
[----:B------:R-:W-:Y:S01]  /*0680*/  ULOP3.LUT UR4, UR4, 0x7ffffffc, URZ, 0xc0, !UPT ;  /* 0x7ffffffc04047892 */ /* 0x000fe2000f8ec0ff */
[----:B------:R-:W-:-:S05]  /*0690*/  MOV R9, 0xffffffff ;  /* 0xffffffff00097802 */ /* 0x000fca0000000f00 */
[----:B------:R-:W-:Y:S01]  /*06a0*/  MOV R14, UR4 ;  /* 0x00000004000e7c02 */ /* 0x000fe20008000f00 */
[----:B0-----:R-:W-:-:S04]  /*06b0*/  UIADD3 UR5, UP0, UPT, UR6, 0x38, URZ ;  /* 0x0000003806057890 */ /* 0x001fc8000ff1e0ff */
[----:B------:R-:W-:Y:S02]  /*06c0*/  UIADD3.X UR6, UPT, UPT, URZ, UR7, URZ, UP0, !UPT ;  /* 0x00000007ff067290 */ /* 0x000fe400087fe4ff */
[----:B------:R-:W-:-:S04]  /*06d0*/  MOV R16, UR5 ;  /* 0x0000000500107c02 */ /* 0x000fc80008000f00 */
[----:B------:R-:W-:-:S07]  /*06e0*/  MOV R17, UR6 ;  /* 0x0000000600117c02 */ /* 0x000fce0008000f00 */
.L_x_42:
[----:B------:R-:W2:Y:S04]  /*06f0*/  LDG.E R13, desc[UR8][R16.64+-0x34] ;  /* 0xffffcc08100d7981 */ /* 0x000ea8000c1e1900 */
[----:B------:R-:W3:Y:S04]  /*0700*/  LDG.E R6, desc[UR8][R16.64+-0x38] ;  /* 0xffffc80810067981 */ /* 0x000ee8000c1e1900 */
[----:B------:R-:W4:Y:S04]  /*0710*/  LDG.E R15, desc[UR8][R16.64+-0x30] ;  /* 0xffffd008100f7981 */ /* 0x000f28000c1e1900 */
[----:B------:R-:W5:Y:S01]  /*0720*/  LDG.E R21, desc[UR8][R16.64+-0x2c] ;  /* 0xffffd40810157981 */ /* 0x000f62000c1e1900 */
[----:B------:R-:W-:Y:S01]  /*0730*/  BSSY.RECONVERGENT B2, `(.L_x_14) ;  /* 0x000002f000027945 */ /* 0x000fe20003800200 */
[----:B------:R-:W-:Y:S01]  /*0740*/  PLOP3.LUT P0, PT, PT, PT, PT, 0x8, 0x80 ;  /* 0x000000000080781c */ /* 0x000fe20003f0e170 */
[----:B--2---:R-:W-:Y:S01]  /*0750*/  FADD R13, RZ, -R13 ;  /* 0x8000000dff0d7221 */ /* 0x004fe20000000000 */
[----:B---3--:R-:W-:-:S03]  /*0760*/  FADD R6, RZ, -R6 ;  /* 0x80000006ff067221 */ /* 0x008fc60000000000 */
[C---:B------:R-:W-:Y:S01]  /*0770*/  FMUL R19, R13.reuse, R13 ;  /* 0x0000000d0d137220 */ /* 0x040fe20000400000 */
[----:B------:R-:W-:Y:S01]  /*0780*/  FMUL R18, R13, R2 ;  /* 0x000000020d127220 */ /* 0x000fe20000400000 */
[----:B----4-:R-:W-:Y:S02]  /*0790*/  FADD R15, RZ, -R15 ;  /* 0x8000000fff0f7221 */ /* 0x010fe40000000000 */
[C---:B------:R-:W-:Y:S01]  /*07a0*/  FFMA R20, R6.reuse, R6, R19 ;  /* 0x0000000606147223 */ /* 0x040fe20000000013 */
[----:B------:R-:W-:-:S03]  /*07b0*/  FFMA R13, R6, R3, R18 ;  /* 0x00000003060d7223 */ /* 0x000fc60000000012 */
[C---:B------:R-:W-:Y:S01]  /*07c0*/  FFMA R20, R15.reuse, R15, R20 ;  /* 0x0000000f0f147223 */ /* 0x040fe20000000014 */
[----:B------:R-:W-:-:S03]  /*07d0*/  FFMA R13, R15, R0, R13 ;  /* 0x000000000f0d7223 */ /* 0x000fc6000000000d */
[----:B-----5:R-:W-:Y:S01]  /*07e0*/  FFMA R20, -R21, R21, R20 ;  /* 0x0000001515147223 */ /* 0x020fe20000000114 */
[----:B------:R-:W-:-:S03]  /*07f0*/  FADD R13, R13, R13 ;  /* 0x0000000d0d0d7221 */ /* 0x000fc60000000000 */
[----:B------:R-:W-:-:S04]  /*0800*/  FMUL R20, R11, R20 ;  /* 0x000000140b147220 */ /* 0x000fc80000400000 */
[----:B------:R-:W-:-:S05]  /*0810*/  FFMA R20, R13, R13, -R20 ;  /* 0x0000000d0d147223 */ /* 0x000fca0000000814 */
[----:B------:R-:W-:-:S13]  /*0820*/  FSETP.GEU.AND P1, PT, R20, RZ, PT ;  /* 0x000000ff1400720b */ /* 0x000fda0003f2e000 */
[----:B------:R-:W-:Y:S05]  /*0830*/  @!P1 BRA `(.L_x_15) ;  /* 0x0000000000789947 */ /* 0x000fea0003800000 */
[----:B------:R-:W-:Y:S01]  /*0840*/  IADD3 R4, PT, PT, R20, -0xd000000, RZ ;  /* 0xf300000014047810 */ /* 0x000fe20007ffe0ff */
[----:B------:R0:W1:Y:S01]  /*0850*/  MUFU.RSQ R15, R20 ;  /* 0x00000014000f7308 */ /* 0x0000620000001400 */
[----:B------:R-:W-:Y:S02]  /*0860*/  BSSY.RECONVERGENT B0, `(.L_x_16) ;  /* 0x000000b000007945 */ /* 0x000fe40003800200 */
[----:B------:R-:W-:-:S13]  /*0870*/  ISETP.GT.U32.AND P0, PT, R4, 0x727fffff, PT ;  /* 0x727fffff0400780c */ /* 0x000fda0003f04070 */
[----:B0-----:R-:W-:Y:S05]  /*0880*/  @!P0 BRA `(.L_x_17) ;  /* 0x0000000000108947 */ /* 0x001fea0003800000 */
[----:B------:R-:W-:Y:S02]  /*0890*/  MOV R6, R20 ;  /* 0x0000001400067202 */ /* 0x000fe40000000f00 */
[----:B------:R-:W-:-:S07]  /*08a0*/  MOV R4, 0x8c0 ;  /* 0x000008c000047802 */ /* 0x000fce0000000f00 */
[----:B-1----:R-:W-:Y:S05]  /*08b0*/  CALL.REL.NOINC `($__internal_1_$__cuda_sm20_sqrt_rn_f32_slowpath) ;  /* 0x00000070000c7944 */ /* 0x002fea0003c00000 */
[----:B------:R-:W-:Y:S05]  /*08c0*/  BRA `(.L_x_18) ;  /* 0x0000000000107947 */ /* 0x000fea0003800000 */
.L_x_17:
[----:B-1----:R-:W-:Y:S01]  /*08d0*/  FMUL.FTZ R33, R20, R15 ;  /* 0x0000000f14217220 */ /* 0x002fe20000410000 */
[----:B------:R-:W-:-:S03]  /*08e0*/  FMUL.FTZ R6, R15, 0.5 ;  /* 0x3f0000000f067820 */ /* 0x000fc60000410000 */
[----:B------:R-:W-:-:S04]  /*08f0*/  FFMA R4, -R33, R33, R20 ;  /* 0x0000002121047223 */ /* 0x000fc80000000114 */
[----:B------:R-:W-:-:S07]  /*0900*/  FFMA R33, R4, R6, R33 ;  /* 0x0000000604217223 */ /* 0x000fce0000000021 */
.L_x_18:
[----:B------:R-:W-:Y:S05]  /*0910*/  BSYNC.RECONVERGENT B0 ;  /* 0x0000000000007941 */ /* 0x000fea0003800200 */
.L_x_16:
[----:B------:R-:W0:Y:S01]  /*0920*/  MUFU.RCP R15, R10 ;  /* 0x0000000a000f7308 */ /* 0x000e220000001000 */
[----:B------:R-:W-:Y:S01]  /*0930*/  FADD R33, -R13, -R33 ;  /* 0x800000210d217221 */ /* 0x000fe20000000100 */
[----:B------:R-:W-:Y:S06]  /*0940*/  BSSY.RECONVERGENT B3, `(.L_x_19) ;  /* 0x000000c000037945 */ /* 0x000fec0003800200 */
[----:B------:R-:W1:Y:S01]  /*0950*/  FCHK P0, R33, R10 ;  /* 0x0000000a21007302 */ /* 0x000e620000000000 */
[----:B0-----:R-:W-:-:S04]  /*0960*/  FFMA R4, -R10, R15, 1 ;  /* 0x3f8000000a047423 */ /* 0x001fc8000000010f */
[----:B------:R-:W-:-:S04]  /*0970*/  FFMA R4, R15, R4, R15 ;  /* 0x000000040f047223 */ /* 0x000fc8000000000f */
[----:B------:R-:W-:-:S04]  /*0980*/  FFMA R13, R33, R4, RZ ;  /* 0x00000004210d7223 */ /* 0x000fc800000000ff */
[----:B------:R-:W-:-:S04]  /*0990*/  FFMA R6, -R10, R13, R33 ;  /* 0x0000000d0a067223 */ /* 0x000fc80000000121 */
[----:B------:R-:W-:Y:S01]  /*09a0*/  FFMA R4, R4, R6, R13 ;  /* 0x0000000604047223 */ /* 0x000fe2000000000d */
[----:B-1----:R-:W-:Y:S06]  /*09b0*/  @!P0 BRA `(.L_x_20) ;  /* 0x0000000000108947 */ /* 0x002fec0003800000 */
[----:B------:R-:W-:Y:S02]  /*09c0*/  MOV R32, R10 ;  /* 0x0000000a00207202 */ /* 0x000fe40000000f00 */
[----:B------:R-:W-:-:S07]  /*09d0*/  MOV R40, 0x9f0 ;  /* 0x000009f000287802 */ /* 0x000fce0000000f00 */
[----:B------:R-:W-:Y:S05]  /*09e0*/  CALL.REL.NOINC `($__internal_2_$__cuda_sm3x_div_rn_noftz_f32_slowpath) ;  /* 0x0000007000187944 */ /* 0x000fea0003c00000 */
[----:B------:R-:W-:-:S07]  /*09f0*/  MOV R4, R6 ;  /* 0x0000000600047202 */ /* 0x000fce0000000f00 */
.L_x_20:
[----:B------:R-:W-:Y:S05]  /*0a00*/  BSYNC.RECONVERGENT B3 ;  /* 0x0000000000037941 */ /* 0x000fea0003800200 */
.L_x_19:
[----:B------:R-:W-:-:S13]  /*0a10*/  FSETP.GE.AND P0, PT, R4, RZ, PT ;  /* 0x000000ff0400720b */ /* 0x000fda0003f06000 */
.L_x_15:
[----:B------:R-:W-:Y:S05]  /*0a20*/  BSYNC.RECONVERGENT B2 ;  /* 0x0000000000027941 */ /* 0x000fea0003800200 */
.L_x_14:
[----:B------:R-:W2:Y:S04]  /*0a30*/  LDG.E R13, desc[UR8][R16.64+-0x18] ;  /* 0xffffe808100d7981 */ /* 0x000ea8000c1e1900 */
[----:B------:R-:W3:Y:S04]  /*0a40*/  LDG.E R6, desc[UR8][R16.64+-0x1c] ;  /* 0xffffe40810067981 */ /* 0x000ee8000c1e1900 */
[----:B------:R-:W4:Y:S04]  /*0a50*/  LDG.E R15, desc[UR8][R16.64+-0x14] ;  /* 0xffffec08100f7981 */ /* 0x000f28000c1e1900 */
[----:B------:R-:W5:Y:S01]  /*0a60*/  LDG.E R21, desc[UR8][R16.64+-0x10] ;  /* 0xfffff00810157981 */ /* 0x000f62000c1e1900 */
[----:B------:R-:W-:Y:S01]  /*0a70*/  FSETP.LT.AND P0, PT, R4, R5, P0 ;  /* 0x000000050400720b */ /* 0x000fe20000701000 */
[----:B------:R-:W-:Y:S01]  /*0a80*/  BSSY.RECONVERGENT B2, `(.L_x_21) ;  /* 0x0000031000027945 */ /* 0x000fe20003800200 */
[----:B------:R-:W-:-:S02]  /*0a90*/  PLOP3.LUT P1, PT, PT, PT, PT, 0x8, 0x80 ;  /* 0x000000000080781c */ /* 0x000fc40003f2e170 */
[----:B------:R-:W-:Y:S02]  /*0aa0*/  FSEL R5, R4, R5, P0 ;  /* 0x0000000504057208 */ /* 0x000fe40000000000 */
[----:B------:R-:W-:Y:S01]  /*0ab0*/  SEL R9, R12, R9, P0 ;  /* 0x000000090c097207 */ /* 0x000fe20000000000 */
        /* <DEDUP_REMOVED lines=24> */
.L_x_24:
[----:B-1----:R-:W-:Y:S01]  /*0c40*/  FMUL.FTZ R33, R20, R15 ;  /* 0x0000000f14217220 */ /* 0x002fe20000410000 */
[----:B------:R-:W-:-:S03]  /*0c50*/  FMUL.FTZ R6, R15, 0.5 ;  /* 0x3f0000000f067820 */ /* 0x000fc60000410000 */
[----:B------:R-:W-:-:S04]  /*0c60*/  FFMA R4, -R33, R33, R20 ;  /* 0x0000002121047223 */ /* 0x000fc80000000114 */
[----:B------:R-:W-:-:S07]  /*0c70*/  FFMA R33, R4, R6, R33 ;  /* 0x0000000604217223 */ /* 0x000fce0000000021 */
.L_x_25:
[----:B------:R-:W-:Y:S05]  /*0c80*/  BSYNC.RECONVERGENT B0 ;  /* 0x0000000000007941 */ /* 0x000fea0003800200 */
.L_x_23:
        /* <DEDUP_REMOVED lines=14> */
.L_x_27:
[----:B------:R-:W-:Y:S05]  /*0d70*/  BSYNC.RECONVERGENT B3 ;  /* 0x0000000000037941 */ /* 0x000fea0003800200 */
.L_x_26:
[----:B------:R-:W-:-:S13]  /*0d80*/  FSETP.GE.AND P1, PT, R4, RZ, PT ;  /* 0x000000ff0400720b */ /* 0x000fda0003f26000 */
.L_x_22:
[----:B------:R-:W-:Y:S05]  /*0d90*/  BSYNC.RECONVERGENT B2 ;  /* 0x0000000000027941 */ /* 0x000fea0003800200 */
.L_x_21:
[----:B------:R-:W2:Y:S04]  /*0da0*/  LDG.E R13, desc[UR8][R16.64+0x4] ;  /* 0x00000408100d7981 */ /* 0x000ea8000c1e1900 */
[----:B------:R-:W3:Y:S04]  /*0db0*/  LDG.E R6, desc[UR8][R16.64] ;  /* 0x0000000810067981 */ /* 0x000ee8000c1e1900 */
[----:B------:R-:W4:Y:S04]  /*0dc0*/  LDG.E R15, desc[UR8][R16.64+0x8] ;  /* 0x00000808100f7981 */ /* 0x000f28000c1e1900 */
[----:B------:R-:W5:Y:S01]  /*0dd0*/  LDG.E R21, desc[UR8][R16.64+0xc] ;  /* 0x00000c0810157981 */ /* 0x000f62000c1e1900 */
[----:B------:R-:W-:Y:S01]  /*0de0*/  FSETP.LT.AND P1, PT, R4, R5, P1 ;  /* 0x000000050400720b */ /* 0x000fe20000f21000 */
[----:B------:R-:W-:Y:S01]  /*0df0*/  BSSY.RECONVERGENT B2, `(.L_x_28) ;  /* 0x0000031000027945 */ /* 0x000fe20003800200 */
[----:B------:R-:W-:-:S02]  /*0e00*/  PLOP3.LUT P0, PT, PT, PT, PT, 0x8, 0x80 ;  /* 0x000000000080781c */ /* 0x000fc40003f0e170 */
[----:B------:R-:W-:-:S09]  /*0e10*/  FSEL R5, R4, R5, P1 ;  /* 0x0000000504057208 */ /* 0x000fd20000800000 */
[----:B------:R-:W-:Y:S01]  /*0e20*/  @P1 IADD3 R9, PT, PT, R12, 0x1, RZ ;  /* 0x000000010c091810 */ /* 0x000fe20007ffe0ff */
        /* <DEDUP_REMOVED lines=24> */
.L_x_31:
[----:B-1----:R-:W-:Y:S01]  /*0fb0*/  FMUL.FTZ R33, R20, R15 ;  /* 0x0000000f14217220 */ /* 0x002fe20000410000 */
[----:B------:R-:W-:-:S03]  /*0fc0*/  FMUL.FTZ R6, R15, 0.5 ;  /* 0x3f0000000f067820 */ /* 0x000fc60000410000 */
[----:B------:R-:W-:-:S04]  /*0fd0*/  FFMA R4, -R33, R33, R20 ;  /* 0x0000002121047223 */ /* 0x000fc80000000114 */
[----:B------:R-:W-:-:S07]  /*0fe0*/  FFMA R33, R4, R6, R33 ;  /* 0x0000000604217223 */ /* 0x000fce0000000021 */
.L_x_32:
[----:B------:R-:W-:Y:S05]  /*0ff0*/  BSYNC.RECONVERGENT B0 ;  /* 0x0000000000007941 */ /* 0x000fea0003800200 */
.L_x_30:
        /* <DEDUP_REMOVED lines=14> */
.L_x_34:
[----:B------:R-:W-:Y:S05]  /*10e0*/  BSYNC.RECONVERGENT B3 ;  /* 0x0000000000037941 */ /* 0x000fea0003800200 */
.L_x_33:
[----:B------:R-:W-:-:S13]  /*10f0*/  FSETP.GE.AND P0, PT, R4, RZ, PT ;  /* 0x000000ff0400720b */ /* 0x000fda0003f06000 */
.L_x_29:
[----:B------:R-:W-:Y:S05]  /*1100*/  BSYNC.RECONVERGENT B2 ;  /* 0x0000000000027941 */ /* 0x000fea0003800200 */
.L_x_28:
        /* <DEDUP_REMOVED lines=33> */
.L_x_38:
[----:B-1----:R-:W-:Y:S01]  /*1320*/  FMUL.FTZ R33, R20, R15 ;  /* 0x0000000f14217220 */ /* 0x002fe20000410000 */
[----:B------:R-:W-:-:S03]  /*1330*/  FMUL.FTZ R6, R15, 0.5 ;  /* 0x3f0000000f067820 */ /* 0x000fc60000410000 */
[----:B------:R-:W-:-:S04]  /*1340*/  FFMA R4, -R33, R33, R20 ;  /* 0x0000002121047223 */ /* 0x000fc80000000114 */
[----:B------:R-:W-:-:S07]  /*1350*/  FFMA R33, R4, R6, R33 ;  /* 0x0000000604217223 */ /* 0x000fce0000000021 */
.L_x_39:
[----:B------:R-:W-:Y:S05]  /*1360*/  BSYNC.RECONVERGENT B0 ;  /* 0x0000000000007941 */ /* 0x000fea0003800200 */
.L_x_37:
        /* <DEDUP_REMOVED lines=14> */
.L_x_41:
[----:B------:R-:W-:Y:S05]  /*1450*/  BSYNC.RECONVERGENT B3 ;  /* 0x0000000000037941 */ /* 0x000fea0003800200 */
.L_x_40:
[----:B------:R-:W-:-:S13]  /*1460*/  FSETP.GE.AND P1, PT, R4, RZ, PT ;  /* 0x000000ff0400720b */ /* 0x000fda0003f26000 */
.L_x_36:
[----:B------:R-:W-:Y:S05]  /*1470*/  BSYNC.RECONVERGENT B2 ;  /* 0x0000000000027941 */ /* 0x000fea0003800200 */
.L_x_35:
[-C--:B------:R-:W-:Y:S02]  /*1480*/  FSETP.LT.AND P1, PT, R4, R5.reuse, P1 ;  /* 0x000000050400720b */ /* 0x080fe40000f21000 */
[----:B------:R-:W-:Y:S02]  /*1490*/  IADD3 R16, P2, PT, R16, 0x70, RZ ;  /* 0x0000007010107810 */ /* 0x000fe40007f5e0ff */
[----:B------:R-:W-:Y:S02]  /*14a0*/  FSEL R5, R4, R5, P1 ;  /* 0x0000000504057208 */ /* 0x000fe40000800000 */
[----:B------:R-:W-:-:S07]  /*14b0*/  IADD3.X R17, PT, PT, RZ, R17, RZ, P2, !PT ;  /* 0x00000011ff117210 */ /* 0x000fce00017fe4ff */
[C---:B------:R-:W-:Y:S02]  /*14c0*/  @P1 IADD3 R9, PT, PT, R12.reuse, 0x3, RZ ;  /* 0x000000030c091810 */ /* 0x040fe40007ffe0ff */
[----:B------:R-:W-:-:S04]  /*14d0*/  IADD3 R12, PT, PT, R12, 0x4, RZ ;  /* 0x000000040c0c7810 */ /* 0x000fc80007ffe0ff */
[----:B------:R-:W-:-:S13]  /*14e0*/  ISETP.NE.AND P0, PT, R12, R14, PT ;  /* 0x0000000e0c00720c */ /* 0x000fda0003f05270 */
[----:B------:R-:W-:Y:S05]  /*14f0*/  @P0 BRA `(.L_x_42) ;  /* 0xfffffff0007c0947 */ /* 0x000fea000383ffff */
.L_x_13:
[----:B------:R-:W-:-:S09]  /*1500*/  UISETP.NE.AND UP0, UPT, UR10, URZ, UPT ;  /* 0x000000ff0a00728c */ /* 0x000fd2000bf05270 */
[----:B------:R-:W-:Y:S05]  /*1510*/  BRA.U !UP0, `(.L_x_12) ;  /* 0x0000000908c07547 */ /* 0x000fea000b800000 */
[----:B------:R-:W-:-:S09]  /*1520*/  UISETP.NE.AND UP0, UPT, UR10, 0x1, UPT ;  /* 0x000000010a00788c */ /* 0x000fd2000bf05270 */
[----:B------:R-:W-:Y:S05]  /*1530*/  BRA.U !UP0, `(.L_x_43) ;  /* 0x0000000508c47547 */ /* 0x000fea000b800000 */
[----:B------:R-:W0:Y:S02]  /*1540*/  LDC.64 R12, c[0x0][0x380] ;  /* 0x0000e000ff0c7b82 */ /* 0x000e240000000a00 */
[----:B0-----:R-:W-:-:S05]  /*1550*/  IMAD.WIDE.U32 R12, R14, 0x1c, R12 ;  /* 0x0000001c0e0c7825 */ /* 0x001fca00078e000c */
        /* <DEDUP_REMOVED lines=9> */
[----:B----4-:R-:W-:Y:S01]  /*15f0*/  FADD R17, RZ, -R16 ;  /* 0x80000010ff117221 */ /* 0x010fe20000000000 */
[----:B------:R-:W-:Y:S02]  /*1600*/  FMUL R16, R15, R2 ;  /* 0x000000020f107220 */ /* 0x000fe40000400000 */
[C---:B------:R-:W-:Y:S02]  /*1610*/  FFMA R18, R6.reuse, R6, R19 ;  /* 0x0000000606127223 */ /* 0x040fe40000000013 */
[----:B------:R-:W-:Y:S02]  /*1620*/  FFMA R15, R6, R3, R16 ;  /* 0x00000003060f7223 */ /* 0x000fe40000000010 */
[C---:B------:R-:W-:Y:S02]  /*1630*/  FFMA R18, R17.reuse, R17, R18 ;  /* 0x0000001111127223 */ /* 0x040fe40000000012 */
[----:B------:R-:W-:-:S02]  /*1640*/  FFMA R15, R17, R0, R15 ;  /* 0x00000000110f7223 */ /* 0x000fc4000000000f */
[----:B-----5:R-:W-:Y:S02]  /*1650*/  FFMA R18, -R21, R21, R18 ;  /* 0x0000001515127223 */ /* 0x020fe40000000112 */
[----:B------:R-:W-:Y:S02]  /*1660*/  FADD R15, R15, R15 ;  /* 0x0000000f0f0f7221 */ /* 0x000fe40000000000 */
        /* <DEDUP_REMOVED lines=13> */
.L_x_47:
[----:B-1----:R-:W-:Y:S01]  /*1740*/  FMUL.FTZ R33, R18, R17 ;  /* 0x0000001112217220 */ /* 0x002fe20000410000 */
[----:B------:R-:W-:-:S03]  /*1750*/  FMUL.FTZ R6, R17, 0.5 ;  /* 0x3f00000011067820 */ /* 0x000fc60000410000 */
[----:B------:R-:W-:-:S04]  /*1760*/  FFMA R4, -R33, R33, R18 ;  /* 0x0000002121047223 */ /* 0x000fc80000000112 */
[----:B------:R-:W-:-:S07]  /*1770*/  FFMA R33, R4, R6, R33 ;  /* 0x0000000604217223 */ /* 0x000fce0000000021 */
.L_x_48:
[----:B------:R-:W-:Y:S05]  /*1780*/  BSYNC.RECONVERGENT B0 ;  /* 0x0000000000007941 */ /* 0x000fea0003800200 */
.L_x_46:
        /* <DEDUP_REMOVED lines=14> */
.L_x_50:
[----:B------:R-:W-:Y:S05]  /*1870*/  BSYNC.RECONVERGENT B3 ;  /* 0x0000000000037941 */ /* 0x000fea0003800200 */
.L_x_49:
[----:B------:R-:W-:-:S13]  /*1880*/  FSETP.GE.AND P0, PT, R4, RZ, PT ;  /* 0x000000ff0400720b */ /* 0x000fda0003f06000 */
.L_x_45:
[----:B------:R-:W-:Y:S05]  /*1890*/  BSYNC.RECONVERGENT B2 ;  /* 0x0000000000027941 */ /* 0x000fea0003800200 */
.L_x_44:
        /* <DEDUP_REMOVED lines=33> */
.L_x_54:
[----:B-1----:R-:W-:Y:S01]  /*1ab0*/  FMUL.FTZ R33, R16, R13 ;  /* 0x0000000d10217220 */ /* 0x002fe20000410000 */
[----:B------:R-:W-:-:S03]  /*1ac0*/  FMUL.FTZ R6, R13, 0.5 ;  /* 0x3f0000000d067820 */ /* 0x000fc60000410000 */
[----:B------:R-:W-:-:S04]  /*1ad0*/  FFMA R4, -R33, R33, R16 ;  /* 0x0000002121047223 */ /* 0x000fc80000000110 */
[----:B------:R-:W-:-:S07]  /*1ae0*/  FFMA R33, R4, R6, R33 ;  /* 0x0000000604217223 */ /* 0x000fce0000000021 */
.L_x_55:
[----:B------:R-:W-:Y:S05]  /*1af0*/  BSYNC.RECONVERGENT B0 ;  /* 0x0000000000007941 */ /* 0x000fea0003800200 */
.L_x_53:
        /* <DEDUP_REMOVED lines=14> */
.L_x_57:
[----:B------:R-:W-:Y:S05]  /*1be0*/  BSYNC.RECONVERGENT B3 ;  /* 0x0000000000037941 */ /* 0x000fea0003800200 */
.L_x_56:
[----:B------:R-:W-:-:S13]  /*1bf0*/  FSETP.GE.AND P1, PT, R4, RZ, PT ;  /* 0x000000ff0400720b */ /* 0x000fda0003f26000 */
.L_x_52:
[----:B------:R-:W-:Y:S05]  /*1c00*/  BSYNC.RECONVERGENT B2 ;  /* 0x0000000000027941 */ /* 0x000fea0003800200 */
.L_x_51:
[----:B------:R-:W-:-:S04]  /*1c10*/  FSETP.LT.AND P1, PT, R4, R5, P1 ;  /* 0x000000050400720b */ /* 0x000fc80000f21000 */
[----:B------:R-:W-:-:S09]  /*1c20*/  FSEL R5, R4, R5, P1 ;  /* 0x0000000504057208 */ /* 0x000fd20000800000 */
[C---:B------:R-:W-:Y:S02]  /*1c30*/  @P1 IADD3 R9, PT, PT, R14.reuse, 0x1, RZ ;  /* 0x000000010e091810 */ /* 0x040fe40007ffe0ff */
[----:B------:R-:W-:-:S07]  /*1c40*/  IADD3 R14, PT, PT, R14, 0x2, RZ ;  /* 0x000000020e0e7810 */ /* 0x000fce0007ffe0ff */
.L_x_43:
[----:B------:R-:W0:Y:S02]  /*1c50*/  LDCU UR4, c[0x0][0x388] ;  /* 0x00007100ff0477ac */ /* 0x000e240008000800 */
[----:B0-----:R-:W-:-:S04]  /*1c60*/  ULOP3.LUT UR4, UR4, 0x1, URZ, 0xc0, !UPT ;  /* 0x0000000104047892 */ /* 0x001fc8000f8ec0ff */
[----:B------:R-:W-:-:S09]  /*1c70*/  UISETP.NE.U32.AND UP0, UPT, UR4, 0x1, UPT ;  /* 0x000000010400788c */ /* 0x000fd2000bf05070 */
[----:B------:R-:W-:Y:S05]  /*1c80*/  BRA.U UP0, `(.L_x_12) ;  /* 0x0000000100e47547 */ /* 0x000fea000b800000 */
        /* <DEDUP_REMOVED lines=32> */
.L_x_61:
[----:B-1----:R-:W-:Y:S01]  /*1e90*/  FMUL.FTZ R33, R16, R11 ;  /* 0x0000000b10217220 */ /* 0x002fe20000410000 */
[----:B------:R-:W-:-:S03]  /*1ea0*/  FMUL.FTZ R6, R11, 0.5 ;  /* 0x3f0000000b067820 */ /* 0x000fc60000410000 */
[----:B------:R-:W-:-:S04]  /*1eb0*/  FFMA R4, -R33, R33, R16 ;  /* 0x0000002121047223 */ /* 0x000fc80000000110 */
[----:B------:R-:W-:-:S07]  /*1ec0*/  FFMA R33, R4, R6, R33 ;  /* 0x0000000604217223 */ /* 0x000fce0000000021 */
.L_x_62:
[----:B------:R-:W-:Y:S05]  /*1ed0*/  BSYNC.RECONVERGENT B0 ;  /* 0x0000000000007941 */ /* 0x000fea0003800200 */
.L_x_60:
        /* <DEDUP_REMOVED lines=14> */
.L_x_64:
[----:B------:R-:W-:Y:S05]  /*1fc0*/  BSYNC.RECONVERGENT B3 ;  /* 0x0000000000037941 */ /* 0x000fea0003800200 */
.L_x_63:
[----:B------:R-:W-:-:S13]  /*1fd0*/  FSETP.GE.AND P0, PT, R4, RZ, PT ;  /* 0x000000ff0400720b */ /* 0x000fda0003f06000 */
.L_x_59:
[----:B------:R-:W-:Y:S05]  /*1fe0*/  BSYNC.RECONVERGENT B2 ;  /* 0x0000000000027941 */ /* 0x000fea0003800200 */
.L_x_58:
[----:B------:R-:W-:-:S04]  /*1ff0*/  FSETP.LT.AND P0, PT, R4, R5, P0 ;  /* 0x000000050400720b */ /* 0x000fc80000701000 */
[----:B------:R-:W-:Y:S02]  /*2000*/  FSEL R5, R4, R5, P0 ;  /* 0x0000000504057208 */ /* 0x000fe40000000000 */
[----:B------:R-:W-:-:S07]  /*2010*/  SEL R9, R14, R9, P0 ;  /* 0x000000090e097207 */ /* 0x000fce0000000000 */
.L_x_12:
[----:B------:R-:W0:Y:S01]  /*2020*/  LDCU UR4, c[0x0][0x398] ;  /* 0x00007300ff0477ac */ /* 0x000e220008000800 */
[----:B------:R-:W-:Y:S02]  /*2030*/  PLOP3.LUT P0, PT, PT, PT, PT, 0x8, 0x80 ;  /* 0x000000000080781c */ /* 0x000fe40003f0e170 */
[----:B------:R-:W-:Y:S01]  /*2040*/  MOV R10, 0xffffffff ;  /* 0xffffffff000a7802 */ /* 0x000fe20000000f00 */
[----:B0-----:R-:W-:-:S09]  /*2050*/  UISETP.GE.AND UP0, UPT, UR4, 0x1, UPT ;  /* 0x000000010400788c */ /* 0x001fd2000bf06270 */
[----:B------:R-:W-:Y:S05]  /*2060*/  BRA.U !UP0, `(.L_x_65) ;  /* 0x0000001108c87547 */ /* 0x000fea000b800000 */
[----:B------:R-:W-:Y:S01]  /*2070*/  UISETP.GE.U32.AND UP0, UPT, UR4, 0x4, UPT ;  /* 0x000000040400788c */ /* 0x000fe2000bf06070 */
[----:B------:R-:W-:Y:S01]  /*2080*/  HFMA2 R13, -RZ, RZ, 0, 0 ;  /* 0x00000000ff0d7431 */ /* 0x000fe200000001ff */
[----:B------:R-:W-:Y:S01]  /*2090*/  MOV R10, 0xffffffff ;  /* 0xffffffff000a7802 */ /* 0x000fe20000000f00 */
[----:B------:R-:W-:Y:S01]  /*20a0*/  ULOP3.LUT UR10, UR4, 0x3, URZ, 0xc0, !UPT ;  /* 0x00000003040a7892 */ /* 0x000fe2000f8ec0ff */
[----:B------:R-:W-:-:S05]  /*20b0*/  PRMT R12, RZ, 0x7610, R12 ;  /* 0x00007610ff0c7816 */ /* 0x000fca000000000c */
[----:B------:R-:W-:Y:S06]  /*20c0*/  BRA.U !UP0, `(.L_x_66) ;  /* 0x0000000908a87547 */ /* 0x000fec000b800000 */
[----:B------:R-:W0:Y:S01]  /*20d0*/  LDCU.64 UR6, c[0x0][0x390] ;  /* 0x00007200ff0677ac */ /* 0x000e220008000a00 */
[----:B------:R-:W-:Y:S02]  /*20e0*/  MOV R10, 0xffffffff ;  /* 0xffffffff000a7802 */ /* 0x000fe40000000f00 */
[----:B------:R-:W-:Y:S01]  /*20f0*/  PRMT R12, RZ, 0x7610, R12 ;  /* 0x00007610ff0c7816 */ /* 0x000fe2000000000c */
[----:B------:R-:W-:Y:S01]  /*2100*/  ULOP3.LUT UR4, UR4, 0x7ffffffc, URZ, 0xc0, !UPT ;  /* 0x7ffffffc04047892 */ /* 0x000fe2000f8ec0ff */
[----:B------:R-:W-:-:S05]  /*2110*/  MOV R11, RZ ;  /* 0x000000ff000b7202 */ /* 0x000fca0000000f00 */
[----:B------:R-:W-:Y:S01]  /*2120*/  MOV R13, UR4 ;  /* 0x00000004000d7c02 */ /* 0x000fe20008000f00 */
[----:B0-----:R-:W-:-:S04]  /*2130*/  UIADD3 UR5, UP0, UPT, UR6, 0x48, URZ ;  /* 0x0000004806057890 */ /* 0x001fc8000ff1e0ff */
[----:B------:R-:W-:Y:S02]  /*2140*/  UIADD3.X UR6, UPT, UPT, URZ, UR7, URZ, UP0, !UPT ;  /* 0x00000007ff067290 */ /* 0x000fe400087fe4ff */
[----:B------:R-:W-:-:S04]  /*2150*/  MOV R16, UR5 ;  /* 0x0000000500107c02 */ /* 0x000fc80008000f00 */
[----:B------:R-:W-:-:S07]  /*2160*/  MOV R17, UR6 ;  /* 0x0000000600117c02 */ /* 0x000fce0008000f00 */
.L_x_83:
[----:B------:R-:W2:Y:S04]  /*2170*/  LDG.E R19, desc[UR8][R16.64+-0x38] ;  /* 0xffffc80810137981 */ /* 0x000ea8000c1e1900 */
[----:B------:R-:W3:Y:S04]  /*2180*/  LDG.E R18, desc[UR8][R16.64+-0x3c] ;  /* 0xffffc40810127981 */ /* 0x000ee8000c1e1900 */
[----:B------:R-:W4:Y:S01]  /*2190*/  LDG.E R20, desc[UR8][R16.64+-0x34] ;  /* 0xffffcc0810147981 */ /* 0x000f22000c1e1900 */
[----:B------:R-:W-:Y:S01]  /*21a0*/  UMOV UR4, 0xa0b5ed8d ;  /* 0xa0b5ed8d00047882 */ /* 0x000fe20000000000 */
[----:B------:R-:W-:Y:S01]  /*21b0*/  UMOV UR5, 0x3eb0c6f7 ;  /* 0x3eb0c6f700057882 */ /* 0x000fe20000000000 */
[----:B------:R-:W-:Y:S01]  /*21c0*/  BSSY.RECONVERGENT B2, `(.L_x_67) ;  /* 0x000001c000027945 */ /* 0x000fe20003800200 */
[----:B------:R-:W-:Y:S01]  /*21d0*/  PLOP3.LUT P1, PT, PT, PT, PT, 0x8, 0x80 ;  /* 0x000000000080781c */ /* 0x000fe20003f2e170 */
[----:B--2---:R-:W-:-:S04]  /*21e0*/  FMUL R6, R19, R2 ;  /* 0x0000000213067220 */ /* 0x004fc80000400000 */
[----:B---3--:R-:W-:-:S04]  /*21f0*/  FFMA R15, R18, R3, R6 ;  /* 0x00000003120f7223 */ /* 0x008fc80000000006 */
[----:B----4-:R-:W-:-:S04]  /*2200*/  FFMA R32, R20, R0, R15 ;  /* 0x0000000014207223 */ /* 0x010fc8000000000f */
[----:B------:R-:W0:Y:S02]  /*2210*/  F2F.F64.F32 R14, |R32| ;  /* 0x40000020000e7310 */ /* 0x000e240000201800 */
[----:B0-----:R-:W-:-:S14]  /*2220*/  DSETP.GT.AND P0, PT, R14, UR4, PT ;  /* 0x000000040e007e2a */ /* 0x001fdc000bf04000 */
[----:B------:R-:W-:Y:S05]  /*2230*/  @!P0 BRA `(.L_x_68) ;  /* 0x0000000000508947 */ /* 0x000fea0003800000 */
[----:B------:R-:W2:Y:S04]  /*2240*/  LDG.E R6, desc[UR8][R16.64+-0x44] ;  /* 0xffffbc0810067981 */ /* 0x000ea8000c1e1900 */
[----:B------:R-:W3:Y:S04]  /*2250*/  LDG.E R4, desc[UR8][R16.64+-0x48] ;  /* 0xffffb80810047981 */ /* 0x000ee8000c1e1900 */
[----:B------:R-:W4:Y:S01]  /*2260*/  LDG.E R33, desc[UR8][R16.64+-0x40] ;  /* 0xffffc00810217981 */ /* 0x000f22000c1e1900 */
[----:B------:R-:W0:Y:S01]  /*2270*/  MUFU.RCP R14, R32 ;  /* 0x00000020000e7308 */ /* 0x000e220000001000 */
[----:B------:R-:W-:Y:S01]  /*2280*/  BSSY.RECONVERGENT B3, `(.L_x_69) ;  /* 0x000000e000037945 */ /* 0x000fe20003800200 */
[----:B--2---:R-:W-:-:S04]  /*2290*/  FMUL R15, R19, R6 ;  /* 0x00000006130f7220 */ /* 0x004fc80000400000 */
[----:B---3--:R-:W-:Y:S01]  /*22a0*/  FFMA R4, R18, R4, R15 ;  /* 0x0000000412047223 */ /* 0x008fe2000000000f */
[----:B0-----:R-:W-:-:S03]  /*22b0*/  FFMA R15, -R32, R14, 1 ;  /* 0x3f800000200f7423 */ /* 0x001fc6000000010e */
[----:B----4-:R-:W-:Y:S01]  /*22c0*/  FFMA R33, R20, R33, R4 ;  /* 0x0000002114217223 */ /* 0x010fe20000000004 */
[----:B------:R-:W-:-:S03]  /*22d0*/  FFMA R14, R14, R15, R14 ;  /* 0x0000000f0e0e7223 */ /* 0x000fc6000000000e */
[----:B------:R-:W0:Y:S01]  /*22e0*/  FCHK P0, R33, R32 ;  /* 0x0000002021007302 */ /* 0x000e220000000000 */
[----:B------:R-:W-:-:S04]  /*22f0*/  FFMA R15, R33, R14, RZ ;  /* 0x0000000e210f7223 */ /* 0x000fc800000000ff */
[----:B------:R-:W-:-:S04]  /*2300*/  FFMA R4, -R32, R15, R33 ;  /* 0x0000000f20047223 */ /* 0x000fc80000000121 */
[----:B------:R-:W-:Y:S01]  /*2310*/  FFMA R4, R14, R4, R15 ;  /* 0x000000040e047223 */ /* 0x000fe2000000000f */
[----:B0-----:R-:W-:Y:S06]  /*2320*/  @!P0 BRA `(.L_x_70) ;  /* 0x00000000000c8947 */ /* 0x001fec0003800000 */
[----:B------:R-:W-:-:S07]  /*2330*/  MOV R40, 0x2350 ;  /* 0x0000235000287802 */ /* 0x000fce0000000f00 */
[----:B------:R-:W-:Y:S05]  /*2340*/  CALL.REL.NOINC `($__internal_2_$__cuda_sm3x_div_rn_noftz_f32_slowpath) ;  /* 0x0000005400c07944 */ /* 0x000fea0003c00000 */
[----:B------:R-:W-:-:S07]  /*2350*/  MOV R4, R6 ;  /* 0x0000000600047202 */ /* 0x000fce0000000f00 */
.L_x_70:
[----:B------:R-:W-:Y:S05]  /*2360*/  BSYNC.RECONVERGENT B3 ;  /* 0x0000000000037941 */ /* 0x000fea0003800200 */
.L_x_69:
[----:B------:R-:W-:-:S13]  /*2370*/  FSETP.GE.AND P1, PT, R4, RZ, PT ;  /* 0x000000ff0400720b */ /* 0x000fda0003f26000 */
.L_x_68:
[----:B------:R-:W-:Y:S05]  /*2380*/  BSYNC.RECONVERGENT B2 ;  /* 0x0000000000027941 */ /* 0x000fea0003800200 */
.L_x_67:
[----:B------:R-:W2:Y:S04]  /*2390*/  LDG.E R21, desc[UR8][R16.64+-0x14] ;  /* 0xffffec0810157981 */ /* 0x000ea8000c1e1900 */
[----:B------:R-:W3:Y:S04]  /*23a0*/  LDG.E R19, desc[UR8][R16.64+-0x18] ;  /* 0xffffe80810137981 */ /* 0x000ee8000c1e1900 */
[----:B------:R-:W4:Y:S01]  /*23b0*/  LDG.E R20, desc[UR8][R16.64+-0x10] ;  /* 0xfffff00810147981 */ /* 0x000f22000c1e1900 */
[----:B------:R-:W-:Y:S01]  /*23c0*/  UMOV UR4, 0xa0b5ed8d ;  /* 0xa0b5ed8d00047882 */ /* 0x000fe20000000000 */
[----:B------:R-:W-:Y:S01]  /*23d0*/  UMOV UR5, 0x3eb0c6f7 ;  /* 0x3eb0c6f700057882 */ /* 0x000fe20000000000 */
[----:B------:R-:W-:Y:S01]  /*23e0*/  BSSY.RECONVERGENT B2, `(.L_x_71) ;  /* 0x000001e000027945 */ /* 0x000fe20003800200 */
[----:B------:R-:W-:-:S02]  /*23f0*/  FSETP.LT.AND P1, PT, R4, R5, P1 ;  /* 0x000000050400720b */ /* 0x000fc40000f21000 */
[----:B------:R-:W-:Y:S01]  /*2400*/  PLOP3.LUT P2, PT, PT, PT, PT, 0x8, 0x80 ;  /* 0x000000000080781c */ /* 0x000fe20003f4e170 */
[----:B--2---:R-:W-:-:S04]  /*2410*/  FMUL R6, R21, R2 ;  /* 0x0000000215067220 */ /* 0x004fc80000400000 */
[----:B---3--:R-:W-:-:S04]  /*2420*/  FFMA R15, R19, R3, R6 ;  /* 0x00000003130f7223 */ /* 0x008fc80000000006 */
[----:B----4-:R-:W-:-:S04]  /*2430*/  FFMA R32, R20, R0, R15 ;  /* 0x0000000014207223 */ /* 0x010fc8000000000f */
[----:B------:R-:W0:Y:S02]  /*2440*/  F2F.F64.F32 R14, |R32| ;  /* 0x40000020000e7310 */ /* 0x000e240000201800 */
[----:B0-----:R-:W-:Y:S01]  /*2450*/  DSETP.GT.AND P0, PT, R14, UR4, PT ;  /* 0x000000040e007e2a */ /* 0x001fe2000bf04000 */
[----:B------:R-:W-:-:S13]  /*2460*/  MOV R15, R4 ;  /* 0x00000004000f7202 */ /* 0x000fda0000000f00 */
        /* <DEDUP_REMOVED lines=18> */
.L_x_74:
[----:B------:R-:W-:Y:S05]  /*2590*/  BSYNC.RECONVERGENT B3 ;  /* 0x0000000000037941 */ /* 0x000fea0003800200 */
.L_x_73:
[----:B------:R-:W-:Y:S02]  /*25a0*/  FSETP.GE.AND P2, PT, R6, RZ, PT ;  /* 0x000000ff0600720b */ /* 0x000fe40003f46000 */
[----:B------:R-:W-:-:S11]  /*25b0*/  MOV R15, R6 ;  /* 0x00000006000f7202 */ /* 0x000fd60000000f00 */
.L_x_72:
[----:B------:R-:W-:Y:S05]  /*25c0*/  BSYNC.RECONVERGENT B2 ;  /* 0x0000000000027941 */ /* 0x000fea0003800200 */
.L_x_71:
[----:B------:R-:W2:Y:S04]  /*25d0*/  LDG.E R23, desc[UR8][R16.64+0x10] ;  /* 0x0000100810177981 */ /* 0x000ea8000c1e1900 */
[----:B------:R-:W3:Y:S04]  /*25e0*/  LDG.E R22, desc[UR8][R16.64+0xc] ;  /* 0x00000c0810167981 */ /* 0x000ee8000c1e1900 */
[----:B------:R-:W4:Y:S01]  /*25f0*/  LDG.E R24, desc[UR8][R16.64+0x14] ;  /* 0x0000140810187981 */ /* 0x000f22000c1e1900 */
[----:B------:R-:W-:Y:S01]  /*2600*/  UMOV UR4, 0xa0b5ed8d ;  /* 0xa0b5ed8d00047882 */ /* 0x000fe20000000000 */
[----:B------:R-:W-:Y:S01]  /*2610*/  UMOV UR5, 0x3eb0c6f7 ;  /* 0x3eb0c6f700057882 */ /* 0x000fe20000000000 */
[----:B------:R-:W-:Y:S01]  /*2620*/  FSEL R18, R4, R5, P1 ;  /* 0x0000000504127208 */ /* 0x000fe20000800000 */
[----:B------:R-:W-:Y:S01]  /*2630*/  BSSY.RECONVERGENT B2, `(.L_x_75) ;  /* 0x000001f000027945 */ /* 0x000fe20003800200 */
[----:B------:R-:W-:-:S02]  /*2640*/  PLOP3.LUT P3, PT, PT, PT, PT, 0x8, 0x80 ;  /* 0x000000000080781c */ /* 0x000fc40003f6e170 */
[----:B------:R-:W-:Y:S02]  /*2650*/  FSETP.LT.AND P2, PT, R15, R18, P2 ;  /* 0x000000120f00720b */ /* 0x000fe40001741000 */
[----:B------:R-:W-:Y:S02]  /*2660*/  SEL R14, R11, R10, P1 ;  /* 0x0000000a0b0e7207 */ /* 0x000fe40000800000 */
[----:B------:R-:W-:Y:S01]  /*2670*/  MOV R4, R15 ;  /* 0x0000000f00047202 */ /* 0x000fe20000000f00 */
        /* <DEDUP_REMOVED lines=24> */
.L_x_78:
[----:B------:R-:W-:Y:S05]  /*2800*/  BSYNC.RECONVERGENT B3 ;  /* 0x0000000000037941 */ /* 0x000fea0003800200 */
.L_x_77:
[----:B------:R-:W-:-:S13]  /*2810*/  FSETP.GE.AND P3, PT, R4, RZ, PT ;  /* 0x000000ff0400720b */ /* 0x000fda0003f66000 */
.L_x_76:
[----:B------:R-:W-:Y:S05]  /*2820*/  BSYNC.RECONVERGENT B2 ;  /* 0x0000000000027941 */ /* 0x000fea0003800200 */
.L_x_75:
        /* <DEDUP_REMOVED lines=8> */
[CC--:B------:R-:W-:Y:S02]  /*28b0*/  FSETP.LT.AND P3, PT, R4.reuse, R15.reuse, P3 ;  /* 0x0000000f0400720b */ /* 0x0c0fe40001f61000 */
[----:B------:R-:W-:Y:S02]  /*28c0*/  @P2 IADD3 R14, PT, PT, R11, 0x1, RZ ;  /* 0x000000010b0e2810 */ /* 0x000fe40007ffe0ff */
[----:B------:R-:W-:Y:S01]  /*28d0*/  FSEL R15, R4, R15, P3 ;  /* 0x0000000f040f7208 */ /* 0x000fe20001800000 */
[----:B--2---:R-:W-:-:S04]  /*28e0*/  FMUL R6, R19, R2 ;  /* 0x0000000213067220 */ /* 0x004fc80000400000 */
[----:B---3--:R-:W-:-:S04]  /*28f0*/  FFMA R5, R22, R3, R6 ;  /* 0x0000000316057223 */ /* 0x008fc80000000006 */
[----:B----4-:R-:W-:Y:S01]  /*2900*/  FFMA R32, R23, R0, R5 ;  /* 0x0000000017207223 */ /* 0x010fe20000000005 */
[----:B------:R-:W-:-:S03]  /*2910*/  IADD3 R5, PT, PT, R11, 0x2, RZ ;  /* 0x000000020b057810 */ /* 0x000fc60007ffe0ff */
        /* <DEDUP_REMOVED lines=21> */
.L_x_82:
[----:B------:R-:W-:Y:S05]  /*2a70*/  BSYNC.RECONVERGENT B3 ;  /* 0x0000000000037941 */ /* 0x000fea0003800200 */
.L_x_81:
[----:B------:R-:W-:-:S13]  /*2a80*/  FSETP.GE.AND P0, PT, R4, RZ, PT ;  /* 0x000000ff0400720b */ /* 0x000fda0003f06000 */
.L_x_80:
[----:B------:R-:W-:Y:S05]  /*2a90*/  BSYNC.RECONVERGENT B2 ;  /* 0x0000000000027941 */ /* 0x000fea0003800200 */
.L_x_79:
[C---:B------:R-:W-:Y:S02]  /*2aa0*/  IADD3 R10, PT, PT, R11.reuse, 0x3, RZ ;  /* 0x000000030b0a7810 */ /* 0x040fe40007ffe0ff */
[----:B------:R-:W-:Y:S02]  /*2ab0*/  IADD3 R11, PT, PT, R11, 0x4, RZ ;  /* 0x000000040b0b7810 */ /* 0x000fe40007ffe0ff */
[----:B------:R-:W-:Y:S02]  /*2ac0*/  SEL R12, R12, 0x1, !P1 ;  /* 0x000000010c0c7807 */ /* 0x000fe40004800000 */
[----:B------:R-:W-:Y:S02]  /*2ad0*/  ISETP.NE.AND P1, PT, R11, R13, PT ;  /* 0x0000000d0b00720c */ /* 0x000fe40003f25270 */
[----:B------:R-:W-:Y:S02]  /*2ae0*/  FSETP.LT.AND P0, PT, R4, R15, P0 ;  /* 0x0000000f0400720b */ /* 0x000fe40000701000 */
[----:B------:R-:W-:-:S02]  /*2af0*/  SEL R12, R12, 0x1, !P2 ;  /* 0x000000010c0c7807 */ /* 0x000fc40005000000 */
[----:B------:R-:W-:Y:S02]  /*2b00*/  IADD3 R16, P2, PT, R16, 0x90, RZ ;  /* 0x0000009010107810 */ /* 0x000fe40007f5e0ff */
[----:B------:R-:W-:Y:S02]  /*2b10*/  SEL R12, R12, 0x1, !P3 ;  /* 0x000000010c0c7807 */ /* 0x000fe40005800000 */
[----:B------:R-:W-:Y:S02]  /*2b20*/  IADD3.X R17, PT, PT, RZ, R17, RZ, P2, !PT ;  /* 0x00000011ff117210 */ /* 0x000fe400017fe4ff */
[----:B------:R-:W-:-:S03]  /*2b30*/  SEL R12, R12, 0x1, !P0 ;  /* 0x000000010c0c7807 */ /* 0x000fc60004000000 */
[----:B------:R-:W-:Y:S02]  /*2b40*/  @!P0 SEL R10, R5, R14, P3 ;  /* 0x0000000e050a8207 */ /* 0x000fe40001800000 */
[----:B------:R-:W-:Y:S01]  /*2b50*/  FSEL R5, R4, R15, P0 ;  /* 0x0000000f04057208 */ /* 0x000fe20000000000 */
[----:B------:R-:W-:Y:S06]  /*2b60*/  @P1 BRA `(.L_x_83) ;  /* 0xfffffff400801947 */ /* 0x000fec000383ffff */
.L_x_66:
        /* <DEDUP_REMOVED lines=37> */
.L_x_89:
[----:B------:R-:W-:Y:S05]  /*2dc0*/  BSYNC.RECONVERGENT B3 ;  /* 0x0000000000037941 */ /* 0x000fea0003800200 */
.L_x_88:
[----:B------:R-:W-:-:S13]  /*2dd0*/  FSETP.GE.AND P1, PT, R4, RZ, PT ;  /* 0x000000ff0400720b */ /* 0x000fda0003f26000 */
.L_x_87:
[----:B------:R-:W-:Y:S05]  /*2de0*/  BSYNC.RECONVERGENT B2 ;  /* 0x0000000000027941 */ /* 0x000fea0003800200 */
.L_x_86:
        /* <DEDUP_REMOVED lines=9> */
[----:B---3--:R-:W-:Y:S01]  /*2e80*/  FFMA R11, R18, R3, R6 ;  /* 0x00000003120b7223 */ /* 0x008fe20000000006 */
[----:B------:R-:W-:-:S03]  /*2e90*/  MOV R6, R4 ;  /* 0x0000000400067202 */ /* 0x000fc60000000f00 */
        /* <DEDUP_REMOVED lines=21> */
.L_x_93:
[----:B------:R-:W-:Y:S05]  /*2ff0*/  BSYNC.RECONVERGENT B3 ;  /* 0x0000000000037941 */ /* 0x000fea0003800200 */
.L_x_92:
[----:B------:R-:W-:-:S13]  /*3000*/  FSETP.GE.AND P0, PT, R6, RZ, PT ;  /* 0x000000ff0600720b */ /* 0x000fda0003f06000 */
.L_x_91:
[----:B------:R-:W-:Y:S05]  /*3010*/  BSYNC.RECONVERGENT B2 ;  /* 0x0000000000027941 */ /* 0x000fea0003800200 */
.L_x_90:
[----:B------:R-:W-:Y:S02]  /*3020*/  FSEL R5, R4, R5, P1 ;  /* 0x0000000504057208 */ /* 0x000fe40000800000 */
[----:B------:R-:W-:Y:S02]  /*3030*/  IADD3 R11, PT, PT, R13, 0x1, RZ ;  /* 0x000000010d0b7810 */ /* 0x000fe40007ffe0ff */
[-C--:B------:R-:W-:Y:S02]  /*3040*/  FSETP.LT.AND P0, PT, R6, R5.reuse, P0 ;  /* 0x000000050600720b */ /* 0x080fe40000701000 */
[----:B------:R-:W-:Y:S02]  /*3050*/  SEL R12, R12, 0x1, !P1 ;  /* 0x000000010c0c7807 */ /* 0x000fe40004800000 */
[----:B------:R-:W-:Y:S02]  /*3060*/  FSEL R5, R6, R5, P0 ;  /* 0x0000000506057208 */ /* 0x000fe40000000000 */
[----:B------:R-:W-:-:S02]  /*3070*/  SEL R12, R12, 0x1, !P0 ;  /* 0x000000010c0c7807 */ /* 0x000fc40004000000 */
[----:B------:R-:W-:-:S05]  /*3080*/  MOV R4, R6 ;  /* 0x0000000600047202 */ /* 0x000fca0000000f00 */
[C---:B------:R-:W-:Y:S02]  /*3090*/  @!P0 SEL R11, R13.reuse, R10, P1 ;  /* 0x0000000a0d0b8207 */ /* 0x040fe40000800000 */
[----:B------:R-:W-:Y:S02]  /*30a0*/  IADD3 R13, PT, PT, R13, 0x2, RZ ;  /* 0x000000020d0d7810 */ /* 0x000fe40007ffe0ff */
[----:B------:R-:W-:-:S07]  /*30b0*/  MOV R10, R11 ;  /* 0x0000000b000a7202 */ /* 0x000fce0000000f00 */
.L_x_85:
        /* <DEDUP_REMOVED lines=37> */
.L_x_97:
[----:B------:R-:W-:Y:S05]  /*3310*/  BSYNC.RECONVERGENT B3 ;  /* 0x0000000000037941 */ /* 0x000fea0003800200 */
.L_x_96:
[----:B------:R-:W-:-:S13]  /*3320*/  FSETP.GE.AND P0, PT, R4, RZ, PT ;  /* 0x000000ff0400720b */ /* 0x000fda0003f06000 */
.L_x_95:
[----:B------:R-:W-:Y:S05]  /*3330*/  BSYNC.RECONVERGENT B2 ;  /* 0x0000000000027941 */ /* 0x000fea0003800200 */
.L_x_94:
[----:B------:R-:W-:-:S04]  /*3340*/  FSETP.LT.AND P0, PT, R4, R5, P0 ;  /* 0x000000050400720b */ /* 0x000fc80000701000 */
[----:B------:R-:W-:Y:S02]  /*3350*/  SEL R12, R12, 0x1, !P0 ;  /* 0x000000010c0c7807 */ /* 0x000fe40004000000 */
[----:B------:R-:W-:Y:S02]  /*3360*/  FSEL R5, R4, R5, P0 ;  /* 0x0000000504057208 */ /* 0x000fe40000000000 */
[----:B------:R-:W-:-:S07]  /*3370*/  SEL R10, R13, R10, P0 ;  /* 0x0000000a0d0a7207 */ /* 0x000fce0000000000 */
.L_x_84:
[----:B------:R-:W-:-:S13]  /*3380*/  LOP3.LUT P0, RZ, R12, 0xff, RZ, 0xc0, !PT ;  /* 0x000000ff0cff7812 */ /* 0x000fda000780c0ff */
.L_x_65:
[----:B------:R-:W-:Y:S01]  /*3390*/  ISETP.EQ.OR P0, PT, R10, -0x1, !P0 ;  /* 0xffffffff0a00780c */ /* 0x000fe20004702670 */
[----:B------:R-:W-:Y:S01]  /*33a0*/  BSSY.RECONVERGENT B2, `(.L_x_98) ;  /* 0x0000297000027945 */ /* 0x000fe20003800200 */
[----:B------:R-:W-:Y:S01]  /*33b0*/  HFMA2 R30, -RZ, RZ, 0, 0 ;  /* 0x00000000ff1e7431 */ /* 0x000fe200000001ff */
[----:B------:R-:W-:Y:S01]  /*33c0*/  MOV R35, RZ ;  /* 0x000000ff00237202 */ /* 0x000fe20000000f00 */
[----:B------:R-:W-:-:S09]  /*33d0*/  HFMA2 R24, -RZ, RZ, 0, 0 ;  /* 0x00000000ff187431 */ /* 0x000fd200000001ff */
[----:B------:R-:W-:Y:S05]  /*33e0*/  @P0 BRA `(.L_x_99) ;  /* 0x0000002800480947 */ /* 0x000fea0003800000 */
[----:B------:R-:W0:Y:S02]  /*33f0*/  LDC.64 R18, c[0x0][0x390] ;  /* 0x0000e400ff127b82 */ /* 0x000e240000000a00 */
[----:B0-----:R-:W-:-:S05]  /*3400*/  IMAD.WIDE R18, R10, 0x24, R18 ;  /* 0x000000240a127825 */ /* 0x001fca00078e0212 */
[----:B------:R-:W2:Y:S04]  /*3410*/  LDG.E R16, desc[UR8][R18.64+0x10] ;  /* 0x0000100812107981 */ /* 0x000ea8000c1e1900 */
[----:B------:R-:W3:Y:S04]  /*3420*/  LDG.E R17, desc[UR8][R18.64+0xc] ;  /* 0x00000c0812117981 */ /* 0x000ee8000c1e1900 */
[----:B------:R-:W4:Y:S01]  /*3430*/  LDG.E R15, desc[UR8][R18.64+0x14] ;  /* 0x00001408120f7981 */ /* 0x000f22000c1e1900 */
[----:B------:R-:W-:Y:S01]  /*3440*/  BSSY.RECONVERGENT B0, `(.L_x_100) ;  /* 0x0000013000007945 */ /* 0x000fe20003800200 */
[C---:B------:R-:W-:Y:S01]  /*3450*/  FFMA R10, R5.reuse, R3, RZ ;  /* 0x00000003050a7223 */ /* 0x040fe200000000ff */
[----:B------:R-:W-:Y:S01]  /*3460*/  FFMA R11, R5, R2, RZ ;  /* 0x00000002050b7223 */ /* 0x000fe200000000ff */
[----:B--2---:R-:W-:-:S04]  /*3470*/  FMUL R4, R16, R16 ;  /* 0x0000001010047220 */ /* 0x004fc80000400000 */
[----:B---3--:R-:W-:-:S04]  /*3480*/  FFMA R4, R17, R17, R4 ;  /* 0x0000001111047223 */ /* 0x008fc80000000004 */
[----:B----4-:R-:W-:-:S04]  /*3490*/  FFMA R13, R15, R15, R4 ;  /* 0x0000000f0f0d7223 */ /* 0x010fc80000000004 */
[----:B------:R0:W1:Y:S01]  /*34a0*/  MUFU.RSQ R6, R13 ;  /* 0x0000000d00067308 */ /* 0x0000620000001400 */
[----:B------:R-:W-:-:S04]  /*34b0*/  IADD3 R4, PT, PT, R13, -0xd000000, RZ ;  /* 0xf30000000d047810 */ /* 0x000fc80007ffe0ff */
[----:B------:R-:W-:-:S13]  /*34c0*/  ISETP.GT.U32.AND P0, PT, R4, 0x727fffff, PT ;  /* 0x727fffff0400780c */ /* 0x000fda0003f04070 */
[----:B01----:R-:W-:Y:S05]  /*34d0*/  @!P0 BRA `(.L_x_101) ;  /* 0x0000000000148947 */ /* 0x003fea0003800000 */
[----:B------:R-:W-:Y:S02]  /*34e0*/  MOV R6, R13 ;  /* 0x0000000d00067202 */ /* 0x000fe40000000f00 */
[----:B------:R-:W-:-:S07]  /*34f0*/  MOV R4, 0x3510 ;  /* 0x0000351000047802 */ /* 0x000fce0000000f00 */
[----:B------:R-:W-:Y:S05]  /*3500*/  CALL.REL.NOINC `($__internal_1_$__cuda_sm20_sqrt_rn_f32_slowpath) ;  /* 0x0000004000f87944 */ /* 0x000fea0003c00000 */
[----:B------:R-:W-:Y:S01]  /*3510*/  MOV R4, R33 ;  /* 0x0000002100047202 */ /* 0x000fe20000000f00 */
[----:B------:R-:W-:Y:S06]  /*3520*/  BRA `(.L_x_102) ;  /* 0x0000000000107947 */ /* 0x000fec0003800000 */
.L_x_101:
[----:B------:R-:W-:Y:S01]  /*3530*/  FMUL.FTZ R4, R13, R6 ;  /* 0x000000060d047220 */ /* 0x000fe20000410000 */
[----:B------:R-:W-:-:S03]  /*3540*/  FMUL.FTZ R6, R6, 0.5 ;  /* 0x3f00000006067820 */ /* 0x000fc60000410000 */
[----:B------:R-:W-:-:S04]  /*3550*/  FFMA R13, -R4, R4, R13 ;  /* 0x00000004040d7223 */ /* 0x000fc8000000010d */
[----:B------:R-:W-:-:S07]  /*3560*/  FFMA R4, R13, R6, R4 ;  /* 0x000000060d047223 */ /* 0x000fce0000000004 */
.L_x_102:
[----:B------:R-:W-:Y:S05]  /*3570*/  BSYNC.RECONVERGENT B0 ;  /* 0x0000000000007941 */ /* 0x000fea0003800200 */
.L_x_100:
        /* <DEDUP_REMOVED lines=13> */
.L_x_106:
[----:B------:R-:W0:Y:S02]  /*3650*/  MUFU.RCP R31, R4 ;  /* 0x00000004001f7308 */ /* 0x000e240000001000 */
[----:B0-----:R-:W-:-:S04]  /*3660*/  FFMA R6, R31, R4, -1 ;  /* 0xbf8000001f067423 */ /* 0x001fc80000000004 */
[----:B------:R-:W-:-:S04]  /*3670*/  FADD.FTZ R6, -R6, -RZ ;  /* 0x800000ff06067221 */ /* 0x000fc80000010100 */
[----:B------:R-:W-:-:S07]  /*3680*/  FFMA R31, R31, R6, R31 ;  /* 0x000000061f1f7223 */ /* 0x000fce000000001f */
.L_x_107:
[----:B------:R-:W-:Y:S05]  /*3690*/  BSYNC.RECONVERGENT B3 ;  /* 0x0000000000037941 */ /* 0x000fea0003800200 */
.L_x_105:
[-C--:B------:R-:W-:Y:S01]  /*36a0*/  FMUL R13, R17, R31.reuse ;  /* 0x0000001f110d7220 */ /* 0x080fe20000400000 */
[-C--:B------:R-:W-:Y:S01]  /*36b0*/  FMUL R12, R16, R31.reuse ;  /* 0x0000001f100c7220 */ /* 0x080fe20000400000 */
[----:B------:R-:W-:-:S07]  /*36c0*/  FMUL R14, R15, R31 ;  /* 0x0000001f0f0e7220 */ /* 0x000fce0000400000 */
.L_x_104:
[----:B------:R-:W-:Y:S05]  /*36d0*/  BSYNC.RECONVERGENT B1 ;  /* 0x0000000000017941 */ /* 0x000fea0003800200 */
.L_x_103:
[----:B------:R-:W2:Y:S01]  /*36e0*/  LDG.E R15, desc[UR8][R18.64+0x18] ;  /* 0x00001808120f7981 */ /* 0x000ea2000c1e1900 */
[----:B------:R-:W0:Y:S03]  /*36f0*/  LDC R4, c[0x0][0x3a8] ;  /* 0x0000ea00ff047b82 */ /* 0x000e260000000800 */
[----:B------:R-:W3:Y:S04]  /*3700*/  LDG.E R16, desc[UR8][R18.64+0x1c] ;  /* 0x00001c0812107981 */ /* 0x000ee8000c1e1900 */
[----:B------:R-:W4:Y:S01]  /*3710*/  LDG.E R17, desc[UR8][R18.64+0x20] ;  /* 0x0000200812117981 */ /* 0x000f22000c1e1900 */
[----:B0-----:R-:W-:Y:S01]  /*3720*/  ISETP.GE.AND P0, PT, R4, 0x1, PT ;  /* 0x000000010400780c */ /* 0x001fe20003f06270 */
[----:B--2---:R-:W-:Y:S01]  /*3730*/  FMUL R30, R15, 0.10000000149011611938 ;  /* 0x3dcccccd0f1e7820 */ /* 0x004fe20000400000 */
[----:B---3--:R-:W-:Y:S01]  /*3740*/  FMUL R35, R16, 0.10000000149011611938 ;  /* 0x3dcccccd10237820 */ /* 0x008fe20000400000 */
[----:B----4-:R-:W-:-:S10]  /*3750*/  FMUL R24, R17, 0.10000000149011611938 ;  /* 0x3dcccccd11187820 */ /* 0x010fd40000400000 */
[----:B------:R-:W-:Y:S05]  /*3760*/  @!P0 BRA `(.L_x_99) ;  /* 0x0000002400688947 */ /* 0x000fea0003800000 */
[----:B------:R-:W0:Y:S02]  /*3770*/  LDCU UR4, c[0x0][0x388] ;  /* 0x00007100ff0477ac */ /* 0x000e240008000800 */
[----:B0-----:R-:W-:-:S09]  /*3780*/  UISETP.GE.AND UP0, UPT, UR4, 0x1, UPT ;  /* 0x000000010400788c */ /* 0x001fd2000bf06270 */
[----:B------:R-:W-:Y:S05]  /*3790*/  BRA.U !UP0, `(.L_x_108) ;  /* 0x0000000908447547 */ /* 0x000fea000b800000 */
[----:B------:R-:W-:Y:S01]  /*37a0*/  FFMA R21, R5, R0, RZ ;  /* 0x0000000005157223 */ /* 0x000fe200000000ff */
[----:B------:R-:W-:-:S07]  /*37b0*/  MOV R22, RZ ;  /* 0x000000ff00167202 */ /* 0x000fce0000000f00 */
.L_x_128:
[----:B------:R-:W0:Y:S02]  /*37c0*/  LDC.64 R26, c[0x0][0x3a0] ;  /* 0x0000e800ff1a7b82 */ /* 0x000e240000000a00 */
[----:B0-----:R-:W-:-:S05]  /*37d0*/  IMAD.WIDE.U32 R26, R22, 0x18, R26 ;  /* 0x00000018161a7825 */ /* 0x001fca00078e001a */
[----:B------:R-:W2:Y:S04]  /*37e0*/  LDG.E R4, desc[UR8][R26.64+0x4] ;  /* 0x000004081a047981 */ /* 0x000ea8000c1e1900 */
[----:B------:R-:W3:Y:S04]  /*37f0*/  LDG.E R23, desc[UR8][R26.64] ;  /* 0x000000081a177981 */ /* 0x000ee8000c1e1900 */
[----:B------:R-:W4:Y:S01]  /*3800*/  LDG.E R18, desc[UR8][R26.64+0x8] ;  /* 0x000008081a127981 */ /* 0x000f22000c1e1900 */
[----:B------:R-:W-:Y:S01]  /*3810*/  BSSY.RECONVERGENT B0, `(.L_x_109) ;  /* 0x0000014000007945 */ /* 0x000fe20003800200 */
[----:B--2---:R-:W-:Y:S01]  /*3820*/  FADD R19, -R11, R4 ;  /* 0x000000040b137221 */ /* 0x004fe20000000100 */
[----:B---3--:R-:W-:-:S03]  /*3830*/  FADD R20, -R10, R23 ;  /* 0x000000170a147221 */ /* 0x008fc60000000100 */
[----:B------:R-:W-:Y:S01]  /*3840*/  FMUL R23, R19, R19 ;  /* 0x0000001313177220 */ /* 0x000fe20000400000 */
[----:B----4-:R-:W-:-:S03]  /*3850*/  FADD R18, -R21, R18 ;  /* 0x0000001215127221 */ /* 0x010fc60000000100 */
[----:B------:R-:W-:-:S04]  /*3860*/  FFMA R23, R20, R20, R23 ;  /* 0x0000001414177223 */ /* 0x000fc80000000017 */
[----:B------:R-:W-:-:S04]  /*3870*/  FFMA R23, R18, R18, R23 ;  /* 0x0000001212177223 */ /* 0x000fc80000000017 */
        /* <DEDUP_REMOVED lines=9> */
.L_x_110:
[----:B------:R-:W-:Y:S01]  /*3910*/  FMUL.FTZ R4, R23, R6 ;  /* 0x0000000617047220 */ /* 0x000fe20000410000 */
[----:B------:R-:W-:-:S03]  /*3920*/  FMUL.FTZ R6, R6, 0.5 ;  /* 0x3f00000006067820 */ /* 0x000fc60000410000 */
[----:B------:R-:W-:-:S04]  /*3930*/  FFMA R23, -R4, R4, R23 ;  /* 0x0000000404177223 */ /* 0x000fc80000000117 */
[----:B------:R-:W-:-:S07]  /*3940*/  FFMA R4, R23, R6, R4 ;  /* 0x0000000617047223 */ /* 0x000fce0000000004 */
.L_x_111:
[----:B------:R-:W-:Y:S05]  /*3950*/  BSYNC.RECONVERGENT B0 ;  /* 0x0000000000007941 */ /* 0x000fea0003800200 */
.L_x_109:
[----:B------:R-:W-:Y:S01]  /*3960*/  FSETP.GT.AND P0, PT, R4, RZ, PT ;  /* 0x000000ff0400720b */ /* 0x000fe20003f04000 */
[----:B------:R-:W-:Y:S01]  /*3970*/  BSSY.RECONVERGENT B1, `(.L_x_112) ;  /* 0x0000015000017945 */ /* 0x000fe20003800200 */
[----:B------:R-:W-:Y:S01]  /*3980*/  HFMA2 R34, -RZ, RZ, 0, 0 ;  /* 0x00000000ff227431 */ /* 0x000fe200000001ff */
[----:B------:R-:W-:Y:S01]  /*3990*/  MOV R25, RZ ;  /* 0x000000ff00197202 */ /* 0x000fe20000000f00 */
[----:B------:R-:W-:-:S09]  /*39a0*/  HFMA2 R23, -RZ, RZ, 0, 0 ;  /* 0x00000000ff177431 */ /* 0x000fd200000001ff */
        /* <DEDUP_REMOVED lines=9> */
.L_x_115:
[----:B------:R-:W0:Y:S02]  /*3a40*/  MUFU.RCP R31, R4 ;  /* 0x00000004001f7308 */ /* 0x000e240000001000 */
[----:B0-----:R-:W-:-:S04]  /*3a50*/  FFMA R6, R31, R4, -1 ;  /* 0xbf8000001f067423 */ /* 0x001fc80000000004 */
[----:B------:R-:W-:-:S04]  /*3a60*/  FADD.FTZ R6, -R6, -RZ ;  /* 0x800000ff06067221 */ /* 0x000fc80000010100 */
[----:B------:R-:W-:-:S07]  /*3a70*/  FFMA R31, R31, R6, R31 ;  /* 0x000000061f1f7223 */ /* 0x000fce000000001f */
.L_x_116:
[----:B------:R-:W-:Y:S05]  /*3a80*/  BSYNC.RECONVERGENT B3 ;  /* 0x0000000000037941 */ /* 0x000fea0003800200 */
.L_x_114:
[-C--:B------:R-:W-:Y:S01]  /*3a90*/  FMUL R34, R20, R31.reuse ;  /* 0x0000001f14227220 */ /* 0x080fe20000400000 */
[-C--:B------:R-:W-:Y:S01]  /*3aa0*/  FMUL R25, R19, R31.reuse ;  /* 0x0000001f13197220 */ /* 0x080fe20000400000 */
[----:B------:R-:W-:-:S07]  /*3ab0*/  FMUL R23, R18, R31 ;  /* 0x0000001f12177220 */ /* 0x000fce0000400000 */
.L_x_113:
[----:B------:R-:W-:Y:S05]  /*3ac0*/  BSYNC.RECONVERGENT B1 ;  /* 0x0000000000017941 */ /* 0x000fea0003800200 */
.L_x_112:
[----:B------:R-:W-:Y:S04]  /*3ad0*/  BSSY.RECONVERGENT B3, `(.L_x_117) ;  /* 0x0000058000037945 */ /* 0x000fe80003800200 */
[----:B------:R-:W-:Y:S01]  /*3ae0*/  BSSY.RELIABLE B4, `(.L_x_118) ;  /* 0x0000049000047945 */ /* 0x000fe20003800100 */
[----:B------:R-:W-:-:S07]  /*3af0*/  MOV R18, RZ ;  /* 0x000000ff00127202 */ /* 0x000fce0000000f00 */
.L_x_127:
[----:B------:R-:W0:Y:S02]  /*3b00*/  LDC.64 R28, c[0x0][0x380] ;  /* 0x0000e000ff1c7b82 */ /* 0x000e240000000a00 */
[----:B0-----:R-:W-:-:S05]  /*3b10*/  IMAD.WIDE.U32 R28, R18, 0x1c, R28 ;  /* 0x0000001c121c7825 */ /* 0x001fca00078e001c */
[----:B------:R-:W2:Y:S04]  /*3b20*/  LDG.E R31, desc[UR8][R28.64+0x4] ;  /* 0x000004081c1f7981 */ /* 0x000ea8000c1e1900 */
[----:B------:R-:W3:Y:S04]  /*3b30*/  LDG.E R19, desc[UR8][R28.64] ;  /* 0x000000081c137981 */ /* 0x000ee8000c1e1900 */
[----:B------:R-:W4:Y:S04]  /*3b40*/  LDG.E R6, desc[UR8][R28.64+0x8] ;  /* 0x000008081c067981 */ /* 0x000f28000c1e1900 */
[----:B------:R0:W5:Y:S01]  /*3b50*/  LDG.E R4, desc[UR8][R28.64+0xc] ;  /* 0x00000c081c047981 */ /* 0x000162000c1e1900 */
[----:B------:R-:W-:Y:S01]  /*3b60*/  FFMA R32, R12, 9.9999997473787516356e-05, R11 ;  /* 0x38d1b7170c207823 */ /* 0x000fe2000000000b */
[----:B------:R-:W-:Y:S01]  /*3b70*/  FFMA R20, R13, 9.9999997473787516356e-05, R10 ;  /* 0x38d1b7170d147823 */ /* 0x000fe2000000000a */
[----:B------:R-:W-:Y:S01]  /*3b80*/  FFMA R33, R5, R0, RZ ;  /* 0x0000000005217223 */ /* 0x000fe200000000ff */
[----:B------:R-:W-:Y:S03]  /*3b90*/  BSSY.RELIABLE B5, `(.L_x_119) ;  /* 0x0000039000057945 */ /* 0x000fe60003800100 */
[----:B------:R-:W-:Y:S01]  /*3ba0*/  FFMA R33, R14, 9.9999997473787516356e-05, R33 ;  /* 0x38d1b7170e217823 */ /* 0x000fe20000000021 */
[----:B--2---:R-:W-:Y:S01]  /*3bb0*/  FADD R32, -R31, R32 ;  /* 0x000000201f207221 */ /* 0x004fe20000000100 */
[----:B------:R-:W-:Y:S01]  /*3bc0*/  FMUL R31, R25, R25 ;  /* 0x00000019191f7220 */ /* 0x000fe20000400000 */
[----:B---3--:R-:W-:-:S02]  /*3bd0*/  FADD R19, -R19, R20 ;  /* 0x0000001413137221 */ /* 0x008fc40000000100 */
[C---:B------:R-:W-:Y:S01]  /*3be0*/  FMUL R20, R32.reuse, R32 ;  /* 0x0000002020147220 */ /* 0x040fe20000400000 */
[----:B------:R-:W-:Y:S01]  /*3bf0*/  FMUL R32, R32, R25 ;  /* 0x0000001920207220 */ /* 0x000fe20000400000 */
[-C--:B0-----:R-:W-:Y:S01]  /*3c00*/  FFMA R28, R34, R34.reuse, R31 ;  /* 0x00000022221c7223 */ /* 0x081fe2000000001f */
[----:B----4-:R-:W-:Y:S01]  /*3c10*/  FADD R6, -R6, R33 ;  /* 0x0000002106067221 */ /* 0x010fe20000000100 */
[C---:B------:R-:W-:Y:S01]  /*3c20*/  FFMA R29, R19.reuse, R19, R20 ;  /* 0x00000013131d7223 */ /* 0x040fe20000000014 */
[----:B------:R-:W-:Y:S01]  /*3c30*/  FFMA R32, R19, R34, R32 ;  /* 0x0000002213207223 */ /* 0x000fe20000000020 */
[-C--:B------:R-:W-:Y:S02]  /*3c40*/  FFMA R28, R23, R23.reuse, R28 ;  /* 0x00000017171c7223 */ /* 0x080fe4000000001c */
[C---:B------:R-:W-:Y:S01]  /*3c50*/  FFMA R29, R6.reuse, R6, R29 ;  /* 0x00000006061d7223 */ /* 0x040fe2000000001d */
[----:B------:R-:W-:Y:S01]  /*3c60*/  FFMA R32, R6, R23, R32 ;  /* 0x0000001706207223 */ /* 0x000fe20000000020 */
[----:B------:R-:W-:-:S02]  /*3c70*/  FMUL R28, R28, -4 ;  /* 0xc08000001c1c7820 */ /* 0x000fc40000400000 */
[----:B-----5:R-:W-:Y:S01]  /*3c80*/  FFMA R29, -R4, R4, R29 ;  /* 0x00000004041d7223 */ /* 0x020fe2000000011d */
[----:B------:R-:W-:-:S03]  /*3c90*/  FADD R19, R32, R32 ;  /* 0x0000002020137221 */ /* 0x000fc60000000000 */
[----:B------:R-:W-:-:S04]  /*3ca0*/  FMUL R28, R29, R28 ;  /* 0x0000001c1d1c7220 */ /* 0x000fc80000400000 */
[----:B------:R-:W-:-:S05]  /*3cb0*/  FFMA R28, R19, R19, R28 ;  /* 0x00000013131c7223 */ /* 0x000fca000000001c */
        /* <DEDUP_REMOVED lines=11> */
.L_x_122:
[----:B-1----:R-:W-:Y:S01]  /*3d70*/  FMUL.FTZ R33, R28, R29 ;  /* 0x0000001d1c217220 */ /* 0x002fe20000410000 */
[----:B------:R-:W-:-:S03]  /*3d80*/  FMUL.FTZ R6, R29, 0.5 ;  /* 0x3f0000001d067820 */ /* 0x000fc60000410000 */
[----:B------:R-:W-:-:S04]  /*3d90*/  FFMA R4, -R33, R33, R28 ;  /* 0x0000002121047223 */ /* 0x000fc8000000011c */
[----:B------:R-:W-:-:S07]  /*3da0*/  FFMA R33, R4, R6, R33 ;  /* 0x0000000604217223 */ /* 0x000fce0000000021 */
.L_x_123:
[----:B------:R-:W-:Y:S05]  /*3db0*/  BSYNC.RECONVERGENT B0 ;  /* 0x0000000000007941 */ /* 0x000fea0003800200 */
.L_x_121:
[----:B------:R-:W-:Y:S01]  /*3dc0*/  FMUL R29, R25, R25 ;  /* 0x00000019191d7220 */ /* 0x000fe20000400000 */
[----:B------:R-:W-:Y:S01]  /*3dd0*/  FADD R33, -R19, -R33 ;  /* 0x8000002113217221 */ /* 0x000fe20000000100 */
[----:B------:R-:W-:Y:S02]  /*3de0*/  BSSY.RECONVERGENT B6, `(.L_x_124) ;  /* 0x0000010000067945 */ /* 0x000fe40003800200 */
[----:B------:R-:W-:-:S04]  /*3df0*/  FFMA R4, R34, R34, R29 ;  /* 0x0000002222047223 */ /* 0x000fc8000000001d */
[----:B------:R-:W-:-:S04]  /*3e00*/  FFMA R4, R23, R23, R4 ;  /* 0x0000001717047223 */ /* 0x000fc80000000004 */
[----:B------:R-:W-:-:S04]  /*3e10*/  FADD R32, R4, R4 ;  /* 0x0000000404207221 */ /* 0x000fc80000000000 */
[----:B------:R-:W0:Y:S08]  /*3e20*/  MUFU.RCP R4, R32 ;  /* 0x0000002000047308 */ /* 0x000e300000001000 */
[----:B------:R-:W1:Y:S01]  /*3e30*/  FCHK P0, R33, R32 ;  /* 0x0000002021007302 */ /* 0x000e620000000000 */
[----:B0-----:R-:W-:-:S04]  /*3e40*/  FFMA R29, -R32, R4, 1 ;  /* 0x3f800000201d7423 */ /* 0x001fc80000000104 */
[----:B------:R-:W-:-:S04]  /*3e50*/  FFMA R4, R4, R29, R4 ;  /* 0x0000001d04047223 */ /* 0x000fc80000000004 */
[----:B------:R-:W-:-:S04]  /*3e60*/  FFMA R19, R33, R4, RZ ;  /* 0x0000000421137223 */ /* 0x000fc800000000ff */
[----:B------:R-:W-:-:S04]  /*3e70*/  FFMA R6, -R32, R19, R33 ;  /* 0x0000001320067223 */ /* 0x000fc80000000121 */
[----:B------:R-:W-:-:S05]  /*3e80*/  FFMA R6, R4, R6, R19 ;  /* 0x0000000604067223 */ /* 0x000fca0000000013 */
[----:B------:R-:W-:Y:S01]  /*3e90*/  FSETP.GE.AND P1, PT, R6, RZ, PT ;  /* 0x000000ff0600720b */ /* 0x000fe20003f26000 */
[----:B-1----:R-:W-:-:S12]  /*3ea0*/  @!P0 BRA `(.L_x_125) ;  /* 0x00000000000c8947 */ /* 0x002fd80003800000 */
[----:B------:R-:W-:-:S07]  /*3eb0*/  MOV R40, 0x3ed0 ;  /* 0x00003ed000287802 */ /* 0x000fce0000000f00 */
[----:B------:R-:W-:Y:S05]  /*3ec0*/  CALL.REL.NOINC `($__internal_2_$__cuda_sm3x_div_rn_noftz_f32_slowpath) ;  /* 0x0000003800e07944 */ /* 0x000fea0003c00000 */
[----:B------:R-:W-:-:S13]  /*3ed0*/  FSETP.GE.AND P1, PT, R6, RZ, PT ;  /* 0x000000ff0600720b */ /* 0x000fda0003f26000 */
.L_x_125:
[----:B------:R-:W-:Y:S05]  /*3ee0*/  BSYNC.RECONVERGENT B6 ;  /* 0x0000000000067941 */ /* 0x000fea0003800200 */
.L_x_124:
[----:B------:R-:W-:Y:S05]  /*3ef0*/  @P1 BREAK.RELIABLE B5 ;  /* 0x0000000000051942 */ /* 0x000fea0003800100 */
[----:B------:R-:W-:Y:S05]  /*3f00*/  @P1 BREAK.RELIABLE B4 ;  /* 0x0000000000041942 */ /* 0x000fea0003800100 */
[----:B------:R-:W-:Y:S05]  /*3f10*/  @P1 BRA `(.L_x_126) ;  /* 0x00000000004c1947 */ /* 0x000fea0003800000 */
.L_x_120:
[----:B------:R-:W-:Y:S05]  /*3f20*/  BSYNC.RELIABLE B5 ;  /* 0x0000000000057941 */ /* 0x000fea0003800100 */
.L_x_119:
[----:B------:R-:W0:Y:S01]  /*3f30*/  LDCU UR4, c[0x0][0x388] ;  /* 0x00007100ff0477ac */ /* 0x000e220008000800 */
[----:B------:R-:W-:-:S04]  /*3f40*/  IADD3 R18, PT, PT, R18, 0x1, RZ ;  /* 0x0000000112127810 */ /* 0x000fc80007ffe0ff */
[----:B0-----:R-:W-:-:S13]  /*3f50*/  ISETP.NE.AND P0, PT, R18, UR4, PT ;  /* 0x0000000412007c0c */ /* 0x001fda000bf05270 */
[----:B------:R-:W-:Y:S05]  /*3f60*/  @P0 BRA `(.L_x_127) ;  /* 0xfffffff800e40947 */ /* 0x000fea000383ffff */
[----:B------:R-:W-:Y:S05]  /*3f70*/  BSYNC.RELIABLE B4 ;  /* 0x0000000000047941 */ /* 0x000fea0003800100 */
.L_x_118:
[----:B------:R-:W2:Y:S04]  /*3f80*/  LDG.E R19, desc[UR8][R26.64+0xc] ;  /* 0x00000c081a137981 */ /* 0x000ea8000c1e1900 */
[----:B------:R-:W3:Y:S04]  /*3f90*/  LDG.E R29, desc[UR8][R26.64+0x10] ;  /* 0x000010081a1d7981 */ /* 0x000ee8000c1e1900 */
[----:B------:R-:W4:Y:S01]  /*3fa0*/  LDG.E R31, desc[UR8][R26.64+0x14] ;  /* 0x000014081a1f7981 */ /* 0x000f22000c1e1900 */
[----:B------:R-:W-:-:S04]  /*3fb0*/  FMUL R25, R25, R12 ;  /* 0x0000000c19197220 */ /* 0x000fc80000400000 */
[----:B------:R-:W-:-:S04]  /*3fc0*/  FFMA R34, R34, R13, R25 ;  /* 0x0000000d22227223 */ /* 0x000fc80000000019 */
[----:B------:R-:W-:-:S05]  /*3fd0*/  FFMA R34, R23, R14, R34 ;  /* 0x0000000e17227223 */ /* 0x000fca0000000022 */
[----:B------:R-:W-:-:S05]  /*3fe0*/  FMNMX R34, RZ, R34, !PT ;  /* 0x00000022ff227209 */ /* 0x000fca0007800000 */
[C---:B--2---:R-:W-:Y:S01]  /*3ff0*/  FMUL R19, R34.reuse, R19 ;  /* 0x0000001322137220 */ /* 0x044fe20000400000 */
[----:B---3--:R-:W-:-:S03]  /*4000*/  FMUL R29, R34, R29 ;  /* 0x0000001d221d7220 */ /* 0x008fc60000400000 */
[----:B------:R-:W-:Y:S01]  /*4010*/  FFMA R30, R15, R19, R30 ;  /* 0x000000130f1e7223 */ /* 0x000fe2000000001e */
[----:B----4-:R-:W-:Y:S01]  /*4020*/  FMUL R31, R34, R31 ;  /* 0x0000001f221f7220 */ /* 0x010fe20000400000 */
[----:B------:R-:W-:-:S03]  /*4030*/  FFMA R35, R16, R29, R35 ;  /* 0x0000001d10237223 */ /* 0x000fc60000000023 */
[----:B------:R-:W-:-:S07]  /*4040*/  FFMA R24, R17, R31, R24 ;  /* 0x0000001f11187223 */ /* 0x000fce0000000018 */
.L_x_126:
[----:B------:R-:W-:Y:S05]  /*4050*/  BSYNC.RECONVERGENT B3 ;  /* 0x0000000000037941 */ /* 0x000fea0003800200 */
.L_x_117:
[----:B------:R-:W0:Y:S01]  /*4060*/  LDCU UR4, c[0x0][0x3a8] ;  /* 0x00007500ff0477ac */ /* 0x000e220008000800 */
[----:B------:R-:W-:-:S04]  /*4070*/  IADD3 R22, PT, PT, R22, 0x1, RZ ;  /* 0x0000000116167810 */ /* 0x000fc80007ffe0ff */
[----:B0-----:R-:W-:-:S13]  /*4080*/  ISETP.NE.AND P0, PT, R22, UR4, PT ;  /* 0x0000000416007c0c */ /* 0x001fda000bf05270 */
[----:B------:R-:W-:Y:S05]  /*4090*/  @!P0 BRA `(.L_x_99) ;  /* 0x0000001c001c8947 */ /* 0x000fea0003800000 */
[----:B------:R-:W-:Y:S05]  /*40a0*/  BRA `(.L_x_128) ;  /* 0xfffffff400c47947 */ /* 0x000fea000383ffff */
.L_x_108:
[C---:B------:R-:W-:Y:S01]  /*40b0*/  ISETP.GE.U32.AND P0, PT, R4.reuse, 0x4, PT ;  /* 0x000000040400780c */ /* 0x040fe20003f06070 */
[----:B------:R-:W-:Y:S01]  /*40c0*/  HFMA2 R21, -RZ, RZ, 0, 0 ;  /* 0x00000000ff157431 */ /* 0x000fe200000001ff */
[----:B------:R-:W-:-:S11]  /*40d0*/  LOP3.LUT R20, R4, 0x3, RZ, 0xc0, !PT ;  /* 0x0000000304147812 */ /* 0x000fd600078ec0ff */
[----:B------:R-:W-:Y:S05]  /*40e0*/  @!P0 BRA `(.L_x_129) ;  /* 0x0000001000048947 */ /* 0x000fea0003800000 */
[----:B------:R-:W0:Y:S01]  /*40f0*/  LDCU.64 UR4, c[0x0][0x3a0] ;  /* 0x00007400ff0477ac */ /* 0x000e220008000a00 */
[----:B------:R-:W-:Y:S01]  /*4100*/  LOP3.LUT R21, R4, 0x7ffffffc, RZ, 0xc0, !PT ;  /* 0x7ffffffc04157812 */ /* 0x000fe200078ec0ff */
[----:B------:R-:W-:-:S03]  /*4110*/  FFMA R22, R5, R0, RZ ;  /* 0x0000000005167223 */ /* 0x000fc600000000ff */
[----:B------:R-:W-:Y:S01]  /*4120*/  IADD3 R23, PT, PT, -R21, RZ, RZ ;  /* 0x000000ff15177210 */ /* 0x000fe20007ffe1ff */
[----:B0-----:R-:W-:-:S04]  /*4130*/  UIADD3 UR4, UP0, UPT, UR4, 0x30, URZ ;  /* 0x0000003004047890 */ /* 0x001fc8000ff1e0ff */
[----:B------:R-:W-:Y:S02]  /*4140*/  UIADD3.X UR5, UPT, UPT, URZ, UR5, URZ, UP0, !UPT ;  /* 0x00000005ff057290 */ /* 0x000fe400087fe4ff */
[----:B------:R-:W-:-:S04]  /*4150*/  MOV R4, UR4 ;  /* 0x0000000400047c02 */ /* 0x000fc80008000f00 */
[----:B------:R-:W-:-:S07]  /*4160*/  MOV R19, UR5 ;  /* 0x0000000500137c02 */ /* 0x000fce0008000f00 */
.L_x_162:
[----:B------:R-:W-:-:S05]  /*4170*/  MOV R18, R4 ;  /* 0x0000000400127202 */ /* 0x000fca0000000f00 */
        /* <DEDUP_REMOVED lines=17> */
[----:B------:R-:W-:Y:S05]  /*4290*/  BRA `(.L_x_132) ;  /* 0x0000000000107947 */ /* 0x000fea0003800000 */
.L_x_131:
[----:B------:R-:W-:Y:S01]  /*42a0*/  FMUL.FTZ R33, R28, R29 ;  /* 0x0000001d1c217220 */ /* 0x000fe20000410000 */
[----:B------:R-:W-:-:S03]  /*42b0*/  FMUL.FTZ R6, R29, 0.5 ;  /* 0x3f0000001d067820 */ /* 0x000fc60000410000 */
[----:B------:R-:W-:-:S04]  /*42c0*/  FFMA R4, -R33, R33, R28 ;  /* 0x0000002121047223 */ /* 0x000fc8000000011c */
[----:B------:R-:W-:-:S07]  /*42d0*/  FFMA R33, R4, R6, R33 ;  /* 0x0000000604217223 */ /* 0x000fce0000000021 */
.L_x_132:
[----:B------:R-:W-:Y:S05]  /*42e0*/  BSYNC.RECONVERGENT B0 ;  /* 0x0000000000007941 */ /* 0x000fea0003800200 */
.L_x_130:
        /* <DEDUP_REMOVED lines=11> */
[----:B------:R-:W-:Y:S02]  /*43a0*/  MOV R4, R33 ;  /* 0x0000002100047202 */ /* 0x000fe40000000f00 */
[----:B------:R-:W-:-:S07]  /*43b0*/  MOV R6, 0x43d0 ;  /* 0x000043d000067802 */ /* 0x000fce0000000f00 */
[----:B------:R-:W-:Y:S05]  /*43c0*/  CALL.REL.NOINC `($__internal_0_$__cuda_sm20_rcp_rn_f32_slowpath) ;  /* 0x0000003000747944 */ /* 0x000fea0003c00000 */
[----:B------:R-:W-:Y:S01]  /*43d0*/  MOV R6, R31 ;  /* 0x0000001f00067202 */ /* 0x000fe20000000f00 */
[----:B------:R-:W-:Y:S06]  /*43e0*/  BRA `(.L_x_137) ;  /* 0x0000000000107947 */ /* 0x000fec0003800000 */
.L_x_136:
[----:B------:R-:W0:Y:S02]  /*43f0*/  MUFU.RCP R6, R33 ;  /* 0x0000002100067308 */ /* 0x000e240000001000 */
[----:B0-----:R-:W-:-:S04]  /*4400*/  FFMA R4, R6, R33, -1 ;  /* 0xbf80000006047423 */ /* 0x001fc80000000021 */
[----:B------:R-:W-:-:S04]  /*4410*/  FADD.FTZ R29, -R4, -RZ ;  /* 0x800000ff041d7221 */ /* 0x000fc80000010100 */
[----:B------:R-:W-:-:S07]  /*4420*/  FFMA R6, R6, R29, R6 ;  /* 0x0000001d06067223 */ /* 0x000fce0000000006 */
.L_x_137:
[----:B------:R-:W-:Y:S05]  /*4430*/  BSYNC.RECONVERGENT B3 ;  /* 0x0000000000037941 */ /* 0x000fea0003800200 */
.L_x_135:
[-C--:B------:R-:W-:Y:S01]  /*4440*/  FMUL R4, R27, R6.reuse ;  /* 0x000000061b047220 */ /* 0x080fe20000400000 */
[-C--:B------:R-:W-:Y:S01]  /*4450*/  FMUL R31, R26, R6.reuse ;  /* 0x000000061a1f7220 */ /* 0x080fe20000400000 */
[----:B------:R-:W-:-:S07]  /*4460*/  FMUL R29, R25, R6 ;  /* 0x00000006191d7220 */ /* 0x000fce0000400000 */
.L_x_134:
[----:B------:R-:W-:Y:S05]  /*4470*/  BSYNC.RECONVERGENT B1 ;  /* 0x0000000000017941 */ /* 0x000fea0003800200 */
.L_x_133:
[----:B------:R-:W2:Y:S04]  /*4480*/  LDG.E R26, desc[UR8][R18.64+-0x14] ;  /* 0xffffec08121a7981 */ /* 0x000ea8000c1e1900 */
[----:B------:R-:W3:Y:S04]  /*4490*/  LDG.E R25, desc[UR8][R18.64+-0x10] ;  /* 0xfffff00812197981 */ /* 0x000ee8000c1e1900 */
[----:B------:R-:W4:Y:S04]  /*44a0*/  LDG.E R27, desc[UR8][R18.64+-0x18] ;  /* 0xffffe808121b7981 */ /* 0x000f28000c1e1900 */
[----:B------:R-:W5:Y:S04]  /*44b0*/  LDG.E R28, desc[UR8][R18.64+-0x24] ;  /* 0xffffdc08121c7981 */ /* 0x000f68000c1e1900 */
[----:B------:R-:W5:Y:S04]  /*44c0*/  LDG.E R33, desc[UR8][R18.64+-0x20] ;  /* 0xffffe00812217981 */ /* 0x000f68000c1e1900 */
[----:B------:R-:W5:Y:S01]  /*44d0*/  LDG.E R32, desc[UR8][R18.64+-0x1c] ;  /* 0xffffe40812207981 */ /* 0x000f62000c1e1900 */
[----:B------:R-:W-:Y:S01]  /*44e0*/  FFMA R6, R5, R0, RZ ;  /* 0x0000000005067223 */ /* 0x000fe200000000ff */
[----:B------:R-:W-:Y:S01]  /*44f0*/  FMUL R31, R31, R12 ;  /* 0x0000000c1f1f7220 */ /* 0x000fe20000400000 */
[----:B------:R-:W-:Y:S03]  /*4500*/  BSSY.RECONVERGENT B0, `(.L_x_138) ;  /* 0x000001b000007945 */ /* 0x000fe60003800200 */
[----:B------:R-:W-:-:S04]  /*4510*/  FFMA R4, R4, R13, R31 ;  /* 0x0000000d04047223 */ /* 0x000fc8000000001f */
[----:B------:R-:W-:-:S05]  /*4520*/  FFMA R4, R29, R14, R4 ;  /* 0x0000000e1d047223 */ /* 0x000fca0000000004 */
[----:B------:R-:W-:Y:S01]  /*4530*/  FMNMX R31, RZ, R4, !PT ;  /* 0x00000004ff1f7209 */ /* 0x000fe20007800000 */
[----:B--2---:R-:W-:Y:S01]  /*4540*/  FADD R26, -R11, R26 ;  /* 0x0000001a0b1a7221 */ /* 0x004fe20000000100 */
[----:B---3--:R-:W-:-:S03]  /*4550*/  FADD R25, R25, -R6 ;  /* 0x8000000619197221 */ /* 0x008fc60000000000 */
[----:B------:R-:W-:Y:S01]  /*4560*/  FMUL R6, R26, R26 ;  /* 0x0000001a1a067220 */ /* 0x000fe20000400000 */
[----:B----4-:R-:W-:-:S04]  /*4570*/  FADD R27, -R10, R27 ;  /* 0x0000001b0a1b7221 */ /* 0x010fc80000000100 */
[----:B------:R-:W-:Y:S01]  /*4580*/  FFMA R6, R27, R27, R6 ;  /* 0x0000001b1b067223 */ /* 0x000fe20000000006 */
[----:B-----5:R-:W-:-:S03]  /*4590*/  FMUL R28, R31, R28 ;  /* 0x0000001c1f1c7220 */ /* 0x020fc60000400000 */
[----:B------:R-:W-:Y:S01]  /*45a0*/  FFMA R6, R25, R25, R6 ;  /* 0x0000001919067223 */ /* 0x000fe20000000006 */
[----:B------:R-:W-:Y:S01]  /*45b0*/  FMUL R33, R31, R33 ;  /* 0x000000211f217220 */ /* 0x000fe20000400000 */
[----:B------:R-:W-:Y:S01]  /*45c0*/  FFMA R30, R15, R28, R30 ;  /* 0x0000001c0f1e7223 */ /* 0x000fe2000000001e */
[----:B------:R-:W-:Y:S02]  /*45d0*/  FMUL R32, R31, R32 ;  /* 0x000000201f207220 */ /* 0x000fe40000400000 */
[----:B------:R-:W-:Y:S01]  /*45e0*/  IADD3 R29, PT, PT, R6, -0xd000000, RZ ;  /* 0xf3000000061d7810 */ /* 0x000fe20007ffe0ff */
[----:B------:R-:W-:Y:S01]  /*45f0*/  FFMA R35, R16, R33, R35 ;  /* 0x0000002110237223 */ /* 0x000fe20000000023 */
[----:B------:R-:W-:Y:S02]  /*4600*/  FFMA R24, R17, R32, R24 ;  /* 0x0000002011187223 */ /* 0x000fe40000000018 */
[----:B------:R-:W-:Y:S02]  /*4610*/  ISETP.GT.U32.AND P0, PT, R29, 0x727fffff, PT ;  /* 0x727fffff1d00780c */ /* 0x000fe40003f04070 */
[----:B------:R0:W1:Y:S11]  /*4620*/  MUFU.RSQ R29, R6 ;  /* 0x00000006001d7308 */ /* 0x0000760000001400 */
[----:B0-----:R-:W-:Y:S05]  /*4630*/  @!P0 BRA `(.L_x_139) ;  /* 0x00000000000c8947 */ /* 0x001fea0003800000 */
[----:B------:R-:W-:-:S07]  /*4640*/  MOV R4, 0x4660 ;  /* 0x0000466000047802 */ /* 0x000fce0000000f00 */
[----:B-1----:R-:W-:Y:S05]  /*4650*/  CALL.REL.NOINC `($__internal_1_$__cuda_sm20_sqrt_rn_f32_slowpath) ;  /* 0x0000003000a47944 */ /* 0x002fea0003c00000 */
[----:B------:R-:W-:Y:S05]  /*4660*/  BRA `(.L_x_140) ;  /* 0x0000000000107947 */ /* 0x000fea0003800000 */
.L_x_139:
[----:B-1----:R-:W-:Y:S01]  /*4670*/  FMUL.FTZ R33, R6, R29 ;  /* 0x0000001d06217220 */ /* 0x002fe20000410000 */
[----:B------:R-:W-:-:S03]  /*4680*/  FMUL.FTZ R29, R29, 0.5 ;  /* 0x3f0000001d1d7820 */ /* 0x000fc60000410000 */
[----:B------:R-:W-:-:S04]  /*4690*/  FFMA R6, -R33, R33, R6 ;  /* 0x0000002121067223 */ /* 0x000fc80000000106 */
[----:B------:R-:W-:-:S07]  /*46a0*/  FFMA R33, R6, R29, R33 ;  /* 0x0000001d06217223 */ /* 0x000fce0000000021 */
.L_x_140:
[----:B------:R-:W-:Y:S05]  /*46b0*/  BSYNC.RECONVERGENT B0 ;  /* 0x0000000000007941 */ /* 0x000fea0003800200 */
.L_x_138:
        /* <DEDUP_REMOVED lines=16> */
.L_x_144:
[----:B------:R-:W0:Y:S02]  /*47c0*/  MUFU.RCP R6, R33 ;  /* 0x0000002100067308 */ /* 0x000e240000001000 */
[----:B0-----:R-:W-:-:S04]  /*47d0*/  FFMA R4, R6, R33, -1 ;  /* 0xbf80000006047423 */ /* 0x001fc80000000021 */
[----:B------:R-:W-:-:S04]  /*47e0*/  FADD.FTZ R29, -R4, -RZ ;  /* 0x800000ff041d7221 */ /* 0x000fc80000010100 */
[----:B------:R-:W-:-:S07]  /*47f0*/  FFMA R6, R6, R29, R6 ;  /* 0x0000001d06067223 */ /* 0x000fce0000000006 */
.L_x_145:
[----:B------:R-:W-:Y:S05]  /*4800*/  BSYNC.RECONVERGENT B3 ;  /* 0x0000000000037941 */ /* 0x000fea0003800200 */
.L_x_143:
[-C--:B------:R-:W-:Y:S01]  /*4810*/  FMUL R4, R27, R6.reuse ;  /* 0x000000061b047220 */ /* 0x080fe20000400000 */
[-C--:B------:R-:W-:Y:S01]  /*4820*/  FMUL R31, R26, R6.reuse ;  /* 0x000000061a1f7220 */ /* 0x080fe20000400000 */
[----:B------:R-:W-:-:S07]  /*4830*/  FMUL R29, R25, R6 ;  /* 0x00000006191d7220 */ /* 0x000fce0000400000 */
.L_x_142:
[----:B------:R-:W-:Y:S05]  /*4840*/  BSYNC.RECONVERGENT B1 ;  /* 0x0000000000017941 */ /* 0x000fea0003800200 */
.L_x_141:
        /* <DEDUP_REMOVED lines=31> */
.L_x_147:
[----:B-1----:R-:W-:Y:S01]  /*4a40*/  FMUL.FTZ R33, R6, R29 ;  /* 0x0000001d06217220 */ /* 0x002fe20000410000 */
[----:B------:R-:W-:-:S03]  /*4a50*/  FMUL.FTZ R29, R29, 0.5 ;  /* 0x3f0000001d1d7820 */ /* 0x000fc60000410000 */
[----:B------:R-:W-:-:S04]  /*4a60*/  FFMA R6, -R33, R33, R6 ;  /* 0x0000002121067223 */ /* 0x000fc80000000106 */
[----:B------:R-:W-:-:S07]  /*4a70*/  FFMA R33, R6, R29, R33 ;  /* 0x0000001d06217223 */ /* 0x000fce0000000021 */
.L_x_148:
[----:B------:R-:W-:Y:S05]  /*4a80*/  BSYNC.RECONVERGENT B0 ;  /* 0x0000000000007941 */ /* 0x000fea0003800200 */
.L_x_146:
        /* <DEDUP_REMOVED lines=16> */
.L_x_152:
[----:B------:R-:W0:Y:S02]  /*4b90*/  MUFU.RCP R6, R33 ;  /* 0x0000002100067308 */ /* 0x000e240000001000 */
[----:B0-----:R-:W-:-:S04]  /*4ba0*/  FFMA R4, R6, R33, -1 ;  /* 0xbf80000006047423 */ /* 0x001fc80000000021 */
[----:B------:R-:W-:-:S04]  /*4bb0*/  FADD.FTZ R29, -R4, -RZ ;  /* 0x800000ff041d7221 */ /* 0x000fc80000010100 */
[----:B------:R-:W-:-:S07]  /*4bc0*/  FFMA R6, R6, R29, R6 ;  /* 0x0000001d06067223 */ /* 0x000fce0000000006 */
.L_x_153:
[----:B------:R-:W-:Y:S05]  /*4bd0*/  BSYNC.RECONVERGENT B3 ;  /* 0x0000000000037941 */ /* 0x000fea0003800200 */
.L_x_151:
[-C--:B------:R-:W-:Y:S01]  /*4be0*/  FMUL R4, R27, R6.reuse ;  /* 0x000000061b047220 */ /* 0x080fe20000400000 */
[-C--:B------:R-:W-:Y:S01]  /*4bf0*/  FMUL R31, R26, R6.reuse ;  /* 0x000000061a1f7220 */ /* 0x080fe20000400000 */
[----:B------:R-:W-:-:S07]  /*4c00*/  FMUL R29, R25, R6 ;  /* 0x00000006191d7220 */ /* 0x000fce0000400000 */
.L_x_150:
[----:B------:R-:W-:Y:S05]  /*4c10*/  BSYNC.RECONVERGENT B1 ;  /* 0x0000000000017941 */ /* 0x000fea0003800200 */
.L_x_149:
[----:B------:R-:W2:Y:S04]  /*4c20*/  LDG.E R6, desc[UR8][R18.64+0x1c] ;  /* 0x00001c0812067981 */ /* 0x000ea8000c1e1900 */
[----:B------:R-:W3:Y:S04]  /*4c30*/  LDG.E R27, desc[UR8][R18.64+0x18] ;  /* 0x00001808121b7981 */ /* 0x000ee8000c1e1900 */
[----:B------:R-:W4:Y:S04]  /*4c40*/  LDG.E R26, desc[UR8][R18.64+0x20] ;  /* 0x00002008121a7981 */ /* 0x000f28000c1e1900 */
[----:B------:R-:W5:Y:S04]  /*4c50*/  LDG.E R28, desc[UR8][R18.64+0xc] ;  /* 0x00000c08121c7981 */ /* 0x000f68000c1e1900 */
[----:B------:R-:W5:Y:S04]  /*4c60*/  LDG.E R33, desc[UR8][R18.64+0x10] ;  /* 0x0000100812217981 */ /* 0x000f68000c1e1900 */
[----:B------:R-:W5:Y:S01]  /*4c70*/  LDG.E R32, desc[UR8][R18.64+0x14] ;  /* 0x0000140812207981 */ /* 0x000f62000c1e1900 */
[----:B------:R-:W-:Y:S01]  /*4c80*/  FFMA R37, R5, R0, RZ ;  /* 0x0000000005257223 */ /* 0x000fe200000000ff */
[----:B------:R-:W-:-:S04]  /*4c90*/  FMUL R31, R31, R12 ;  /* 0x0000000c1f1f7220 */ /* 0x000fc80000400000 */
[----:B------:R-:W-:-:S04]  /*4ca0*/  FFMA R4, R4, R13, R31 ;  /* 0x0000000d04047223 */ /* 0x000fc8000000001f */
[----:B------:R-:W-:-:S05]  /*4cb0*/  FFMA R4, R29, R14, R4 ;  /* 0x0000000e1d047223 */ /* 0x000fca0000000004 */
[----:B------:R-:W-:Y:S01]  /*4cc0*/  FMNMX R31, RZ, R4, !PT ;  /* 0x00000004ff1f7209 */ /* 0x000fe20007800000 */
[----:B------:R-:W-:Y:S01]  /*4cd0*/  BSSY.RECONVERGENT B0, `(.L_x_154) ;  /* 0x0000019000007945 */ /* 0x000fe20003800200 */
[----:B--2---:R-:W-:Y:S01]  /*4ce0*/  FADD R25, -R11, R6 ;  /* 0x000000060b197221 */ /* 0x004fe20000000100 */
[----:B---3--:R-:W-:-:S03]  /*4cf0*/  FADD R27, -R10, R27 ;  /* 0x0000001b0a1b7221 */ /* 0x008fc60000000100 */
[----:B------:R-:W-:Y:S01]  /*4d00*/  FMUL R6, R25, R25 ;  /* 0x0000001919067220 */ /* 0x000fe20000400000 */
[----:B----4-:R-:W-:-:S03]  /*4d10*/  FADD R26, R26, -R37 ;  /* 0x800000251a1a7221 */ /* 0x010fc60000000000 */
[----:B------:R-:W-:-:S04]  /*4d20*/  FFMA R37, R27, R27, R6 ;  /* 0x0000001b1b257223 */ /* 0x000fc80000000006 */
[----:B------:R-:W-:-:S05]  /*4d30*/  FFMA R6, R26, R26, R37 ;  /* 0x0000001a1a067223 */ /* 0x000fca0000000025 */
[----:B------:R-:W-:-:S04]  /*4d40*/  IADD3 R29, PT, PT, R6, -0xd000000, RZ ;  /* 0xf3000000061d7810 */ /* 0x000fc80007ffe0ff */
[----:B------:R-:W-:Y:S02]  /*4d50*/  ISETP.GT.U32.AND P0, PT, R29, 0x727fffff, PT ;  /* 0x727fffff1d00780c */ /* 0x000fe40003f04070 */
[----:B------:R0:W1:Y:S01]  /*4d60*/  MUFU.RSQ R29, R6 ;  /* 0x00000006001d7308 */ /* 0x0000620000001400 */
[C---:B-----5:R-:W-:Y:S01]  /*4d70*/  FMUL R28, R31.reuse, R28 ;  /* 0x0000001c1f1c7220 */ /* 0x060fe20000400000 */
[C---:B------:R-:W-:Y:S01]  /*4d80*/  FMUL R33, R31.reuse, R33 ;  /* 0x000000211f217220 */ /* 0x040fe20000400000 */
[----:B------:R-:W-:Y:S02]  /*4d90*/  FMUL R32, R31, R32 ;  /* 0x000000201f207220 */ /* 0x000fe40000400000 */
[----:B------:R-:W-:Y:S01]  /*4da0*/  FFMA R30, R15, R28, R30 ;  /* 0x0000001c0f1e7223 */ /* 0x000fe2000000001e */
[----:B------:R-:W-:Y:S01]  /*4db0*/  FFMA R35, R16, R33, R35 ;  /* 0x0000002110237223 */ /* 0x000fe20000000023 */
[----:B------:R-:W-:-:S04]  /*4dc0*/  FFMA R24, R17, R32, R24 ;  /* 0x0000002011187223 */ /* 0x000fc80000000018 */
[----:B0-----:R-:W-:Y:S05]  /*4dd0*/  @!P0 BRA `(.L_x_155) ;  /* 0x0000000000108947 */ /* 0x001fea0003800000 */
[----:B------:R-:W-:-:S07]  /*4de0*/  MOV R4, 0x4e00 ;  /* 0x00004e0000047802 */ /* 0x000fce0000000f00 */
[----:B-1----:R-:W-:Y:S05]  /*4df0*/  CALL.REL.NOINC `($__internal_1_$__cuda_sm20_sqrt_rn_f32_slowpath) ;  /* 0x0000002800bc7944 */ /* 0x002fea0003c00000 */
[----:B------:R-:W-:Y:S01]  /*4e00*/  MOV R4, R33 ;  /* 0x0000002100047202 */ /* 0x000fe20000000f00 */
[----:B------:R-:W-:Y:S06]  /*4e10*/  BRA `(.L_x_156) ;  /* 0x0000000000107947 */ /* 0x000fec0003800000 */
.L_x_155:
[----:B-1----:R-:W-:Y:S01]  /*4e20*/  FMUL.FTZ R31, R6, R29 ;  /* 0x0000001d061f7220 */ /* 0x002fe20000410000 */
[----:B------:R-:W-:-:S03]  /*4e30*/  FMUL.FTZ R29, R29, 0.5 ;  /* 0x3f0000001d1d7820 */ /* 0x000fc60000410000 */
[----:B------:R-:W-:-:S04]  /*4e40*/  FFMA R4, -R31, R31, R6 ;  /* 0x0000001f1f047223 */ /* 0x000fc80000000106 */
[----:B------:R-:W-:-:S07]  /*4e50*/  FFMA R4, R4, R29, R31 ;  /* 0x0000001d04047223 */ /* 0x000fce000000001f */
.L_x_156:
[----:B------:R-:W-:Y:S05]  /*4e60*/  BSYNC.RECONVERGENT B0 ;  /* 0x0000000000007941 */ /* 0x000fea0003800200 */
.L_x_154:
        /* <DEDUP_REMOVED lines=14> */
.L_x_160:
[----:B------:R-:W0:Y:S02]  /*4f50*/  MUFU.RCP R31, R4 ;  /* 0x00000004001f7308 */ /* 0x000e240000001000 */
[----:B0-----:R-:W-:-:S04]  /*4f60*/  FFMA R6, R31, R4, -1 ;  /* 0xbf8000001f067423 */ /* 0x001fc80000000004 */
[----:B------:R-:W-:-:S04]  /*4f70*/  FADD.FTZ R6, -R6, -RZ ;  /* 0x800000ff06067221 */ /* 0x000fc80000010100 */
[----:B------:R-:W-:-:S07]  /*4f80*/  FFMA R31, R31, R6, R31 ;  /* 0x000000061f1f7223 */ /* 0x000fce000000001f */
.L_x_161:
[----:B------:R-:W-:Y:S05]  /*4f90*/  BSYNC.RECONVERGENT B3 ;  /* 0x0000000000037941 */ /* 0x000fea0003800200 */
.L_x_159:
[-C--:B------:R-:W-:Y:S01]  /*4fa0*/  FMUL R6, R27, R31.reuse ;  /* 0x0000001f1b067220 */ /* 0x080fe20000400000 */
[-C--:B------:R-:W-:Y:S01]  /*4fb0*/  FMUL R29, R25, R31.reuse ;  /* 0x0000001f191d7220 */ /* 0x080fe20000400000 */
[----:B------:R-:W-:-:S07]  /*4fc0*/  FMUL R31, R26, R31 ;  /* 0x0000001f1a1f7220 */ /* 0x000fce0000400000 */
.L_x_158:
[----:B------:R-:W-:Y:S05]  /*4fd0*/  BSYNC.RECONVERGENT B1 ;  /* 0x0000000000017941 */ /* 0x000fea0003800200 */
.L_x_157:
[----:B------:R-:W2:Y:S04]  /*4fe0*/  LDG.E R25, desc[UR8][R18.64+0x24] ;  /* 0x0000240812197981 */ /* 0x000ea8000c1e1900 */
[----:B------:R-:W3:Y:S04]  /*4ff0*/  LDG.E R27, desc[UR8][R18.64+0x28] ;  /* 0x00002808121b7981 */ /* 0x000ee8000c1e1900 */
[----:B------:R0:W4:Y:S01]  /*5000*/  LDG.E R33, desc[UR8][R18.64+0x2c] ;  /* 0x00002c0812217981 */ /* 0x000122000c1e1900 */
[----:B------:R-:W-:Y:S01]  /*5010*/  FMUL R29, R29, R12 ;  /* 0x0000000c1d1d7220 */ /* 0x000fe20000400000 */
[----:B------:R-:W-:-:S02]  /*5020*/  IADD3 R23, PT, PT, R23, 0x4, RZ ;  /* 0x0000000417177810 */ /* 0x000fc40007ffe0ff */
[----:B------:R-:W-:Y:S01]  /*5030*/  IADD3 R4, P1, PT, R18, 0x60, RZ ;  /* 0x0000006012047810 */ /* 0x000fe20007f3e0ff */
[----:B------:R-:W-:Y:S01]  /*5040*/  FFMA R6, R6, R13, R29 ;  /* 0x0000000d06067223 */ /* 0x000fe2000000001d */
[----:B------:R-:W-:-:S03]  /*5050*/  ISETP.NE.AND P0, PT, R23, RZ, PT ;  /* 0x000000ff1700720c */ /* 0x000fc60003f05270 */
[----:B------:R-:W-:Y:S01]  /*5060*/  FFMA R6, R31, R14, R6 ;  /* 0x0000000e1f067223 */ /* 0x000fe20000000006 */
[----:B0-----:R-:W-:-:S04]  /*5070*/  IADD3.X R19, PT, PT, RZ, R19, RZ, P1, !PT ;  /* 0x00000013ff137210 */ /* 0x001fc80000ffe4ff */
[----:B------:R-:W-:-:S05]  /*5080*/  FMNMX R6, RZ, R6, !PT ;  /* 0x00000006ff067209 */ /* 0x000fca0007800000 */
[C---:B--2---:R-:W-:Y:S01]  /*5090*/  FMUL R25, R6.reuse, R25 ;  /* 0x0000001906197220 */ /* 0x044fe20000400000 */
[----:B---3--:R-:W-:-:S03]  /*50a0*/  FMUL R27, R6, R27 ;  /* 0x0000001b061b7220 */ /* 0x008fc60000400000 */
[----:B------:R-:W-:Y:S01]  /*50b0*/  FFMA R30, R15, R25, R30 ;  /* 0x000000190f1e7223 */ /* 0x000fe2000000001e */
[----:B----4-:R-:W-:Y:S01]  /*50c0*/  FMUL R33, R6, R33 ;  /* 0x0000002106217220 */ /* 0x010fe20000400000 */
[----:B------:R-:W-:-:S03]  /*50d0*/  FFMA R35, R16, R27, R35 ;  /* 0x0000001b10237223 */ /* 0x000fc60000000023 */
[----:B------:R-:W-:Y:S01]  /*50e0*/  FFMA R24, R17, R33, R24 ;  /* 0x0000002111187223 */ /* 0x000fe20000000018 */
[----:B------:R-:W-:Y:S06]  /*50f0*/  @P0 BRA `(.L_x_162) ;  /* 0xfffffff0001c0947 */ /* 0x000fec000383ffff */
.L_x_129:
[----:B------:R-:W-:-:S13]  /*5100*/  ISETP.NE.AND P0, PT, R20, RZ, PT ;  /* 0x000000ff1400720c */ /* 0x000fda0003f05270 */
[----:B------:R-:W-:Y:S05]  /*5110*/  @!P0 BRA `(.L_x_99) ;  /* 0x0000000800fc8947 */ /* 0x000fea0003800000 */
[----:B------:R-:W-:Y:S01]  /*5120*/  ISETP.NE.AND P0, PT, R20, 0x1, PT ;  /* 0x000000011400780c */ /* 0x000fe20003f05270 */
[----:B------:R-:W-:-:S12]  /*5130*/  FFMA R18, R5, R0, RZ ;  /* 0x0000000005127223 */ /* 0x000fd800000000ff */
[----:B------:R-:W-:Y:S05]  /*5140*/  @!P0 BRA `(.L_x_163) ;  /* 0x0000000400e88947 */ /* 0x000fea0003800000 */
        /* <DEDUP_REMOVED lines=21> */
.L_x_165:
[----:B------:R-:W-:Y:S01]  /*52a0*/  FMUL.FTZ R4, R23, R6 ;  /* 0x0000000617047220 */ /* 0x000fe20000410000 */
[----:B------:R-:W-:-:S03]  /*52b0*/  FMUL.FTZ R6, R6, 0.5 ;  /* 0x3f00000006067820 */ /* 0x000fc60000410000 */
[----:B------:R-:W-:-:S04]  /*52c0*/  FFMA R23, -R4, R4, R23 ;  /* 0x0000000404177223 */ /* 0x000fc80000000117 */
[----:B------:R-:W-:-:S07]  /*52d0*/  FFMA R4, R23, R6, R4 ;  /* 0x0000000617047223 */ /* 0x000fce0000000004 */
.L_x_166:
[----:B------:R-:W-:Y:S05]  /*52e0*/  BSYNC.RECONVERGENT B0 ;  /* 0x0000000000007941 */ /* 0x000fea0003800200 */
.L_x_164:
        /* <DEDUP_REMOVED lines=13> */
.L_x_170:
[----:B------:R-:W0:Y:S02]  /*53c0*/  MUFU.RCP R31, R4 ;  /* 0x00000004001f7308 */ /* 0x000e240000001000 */
[----:B0-----:R-:W-:-:S04]  /*53d0*/  FFMA R6, R31, R4, -1 ;  /* 0xbf8000001f067423 */ /* 0x001fc80000000004 */
[----:B------:R-:W-:-:S04]  /*53e0*/  FADD.FTZ R6, -R6, -RZ ;  /* 0x800000ff06067221 */ /* 0x000fc80000010100 */
[----:B------:R-:W-:-:S07]  /*53f0*/  FFMA R31, R31, R6, R31 ;  /* 0x000000061f1f7223 */ /* 0x000fce000000001f */
.L_x_171:
[----:B------:R-:W-:Y:S05]  /*5400*/  BSYNC.RECONVERGENT B3 ;  /* 0x0000000000037941 */ /* 0x000fea0003800200 */
.L_x_169:
[-C--:B------:R-:W-:Y:S01]  /*5410*/  FMUL R28, R22, R31.reuse ;  /* 0x0000001f161c7220 */ /* 0x080fe20000400000 */
[-C--:B------:R-:W-:Y:S01]  /*5420*/  FMUL R29, R20, R31.reuse ;  /* 0x0000001f141d7220 */ /* 0x080fe20000400000 */
[----:B------:R-:W-:-:S07]  /*5430*/  FMUL R23, R19, R31 ;  /* 0x0000001f13177220 */ /* 0x000fce0000400000 */
.L_x_168:
[----:B------:R-:W-:Y:S05]  /*5440*/  BSYNC.RECONVERGENT B1 ;  /* 0x0000000000017941 */ /* 0x000fea0003800200 */
.L_x_167:
[----:B------:R-:W2:Y:S04]  /*5450*/  LDG.E R20, desc[UR8][R26.64+0x1c] ;  /* 0x00001c081a147981 */ /* 0x000ea8000c1e1900 */
[----:B------:R-:W3:Y:S04]  /*5460*/  LDG.E R19, desc[UR8][R26.64+0x18] ;  /* 0x000018081a137981 */ /* 0x000ee8000c1e1900 */
[----:B------:R-:W4:Y:S04]  /*5470*/  LDG.E R31, desc[UR8][R26.64+0x20] ;  /* 0x000020081a1f7981 */ /* 0x000f28000c1e1900 */
[----:B------:R-:W5:Y:S04]  /*5480*/  LDG.E R25, desc[UR8][R26.64+0xc] ;  /* 0x00000c081a197981 */ /* 0x000f68000c1e1900 */
[----:B------:R-:W5:Y:S04]  /*5490*/  LDG.E R6, desc[UR8][R26.64+0x10] ;  /* 0x000010081a067981 */ /* 0x000f68000c1e1900 */
[----:B------:R-:W5:Y:S01]  /*54a0*/  LDG.E R4, desc[UR8][R26.64+0x14] ;  /* 0x000014081a047981 */ /* 0x000f62000c1e1900 */
[----:B------:R-:W-:Y:S01]  /*54b0*/  FMUL R29, R29, R12 ;  /* 0x0000000c1d1d7220 */ /* 0x000fe20000400000 */
[----:B------:R-:W-:Y:S03]  /*54c0*/  BSSY.RECONVERGENT B0, `(.L_x_172) ;  /* 0x000001d000007945 */ /* 0x000fe60003800200 */
[----:B------:R-:W-:-:S04]  /*54d0*/  FFMA R28, R28, R13, R29 ;  /* 0x0000000d1c1c7223 */ /* 0x000fc8000000001d */
[----:B------:R-:W-:-:S05]  /*54e0*/  FFMA R28, R23, R14, R28 ;  /* 0x0000000e171c7223 */ /* 0x000fca000000001c */
[----:B------:R-:W-:Y:S01]  /*54f0*/  FMNMX R29, RZ, R28, !PT ;  /* 0x0000001cff1d7209 */ /* 0x000fe20007800000 */
[----:B--2---:R-:W-:Y:S01]  /*5500*/  FADD R20, -R11, R20 ;  /* 0x000000140b147221 */ /* 0x004fe20000000100 */
[----:B---3--:R-:W-:-:S03]  /*5510*/  FADD R22, -R10, R19 ;  /* 0x000000130a167221 */ /* 0x008fc60000000100 */
[----:B------:R-:W-:Y:S01]  /*5520*/  FMUL R33, R20, R20 ;  /* 0x0000001414217220 */ /* 0x000fe20000400000 */
[----:B----4-:R-:W-:-:S03]  /*5530*/  FADD R19, -R18, R31 ;  /* 0x0000001f12137221 */ /* 0x010fc60000000100 */
[----:B------:R-:W-:Y:S01]  /*5540*/  FFMA R32, R22, R22, R33 ;  /* 0x0000001616207223 */ /* 0x000fe20000000021 */
[----:B-----5:R-:W-:-:S03]  /*5550*/  FMUL R25, R29, R25 ;  /* 0x000000191d197220 */ /* 0x020fc60000400000 */
[----:B------:R-:W-:Y:S01]  /*5560*/  FFMA R23, R19, R19, R32 ;  /* 0x0000001313177223 */ /* 0x000fe20000000020 */
[----:B------:R-:W-:-:S03]  /*5570*/  FMUL R6, R29, R6 ;  /* 0x000000061d067220 */ /* 0x000fc60000400000 */
[----:B------:R0:W1:Y:S01]  /*5580*/  MUFU.RSQ R28, R23 ;  /* 0x00000017001c7308 */ /* 0x0000620000001400 */
[----:B------:R-:W-:Y:S01]  /*5590*/  IADD3 R31, PT, PT, R23, -0xd000000, RZ ;  /* 0xf3000000171f7810 */ /* 0x000fe20007ffe0ff */
[----:B------:R-:W-:Y:S01]  /*55a0*/  FFMA R30, R15, R25, R30 ;  /* 0x000000190f1e7223 */ /* 0x000fe2000000001e */
[----:B------:R-:W-:Y:S01]  /*55b0*/  FMUL R4, R29, R4 ;  /* 0x000000041d047220 */ /* 0x000fe20000400000 */
[----:B------:R-:W-:Y:S01]  /*55c0*/  FFMA R35, R16, R6, R35 ;  /* 0x0000000610237223 */ /* 0x000fe20000000023 */
[----:B------:R-:W-:Y:S02]  /*55d0*/  ISETP.GT.U32.AND P0, PT, R31, 0x727fffff, PT ;  /* 0x727fffff1f00780c */ /* 0x000fe40003f04070 */
[----:B------:R-:W-:-:S11]  /*55e0*/  FFMA R24, R17, R4, R24 ;  /* 0x0000000411187223 */ /* 0x000fd60000000018 */
[----:B01----:R-:W-:Y:S05]  /*55f0*/  @!P0 BRA `(.L_x_173) ;  /* 0x0000000000148947 */ /* 0x003fea0003800000 */
[----:B------:R-:W-:Y:S02]  /*5600*/  MOV R6, R23 ;  /* 0x0000001700067202 */ /* 0x000fe40000000f00 */
[----:B------:R-:W-:-:S07]  /*5610*/  MOV R4, 0x5630 ;  /* 0x0000563000047802 */ /* 0x000fce0000000f00 */
[----:B------:R-:W-:Y:S05]  /*5620*/  CALL.REL.NOINC `($__internal_1_$__cuda_sm20_sqrt_rn_f32_slowpath) ;  /* 0x0000002000b07944 */ /* 0x000fea0003c00000 */
[----:B------:R-:W-:Y:S01]  /*5630*/  MOV R4, R33 ;  /* 0x0000002100047202 */ /* 0x000fe20000000f00 */
[----:B------:R-:W-:Y:S06]  /*5640*/  BRA `(.L_x_174) ;  /* 0x0000000000107947 */ /* 0x000fec0003800000 */
.L_x_173:
[----:B------:R-:W-:Y:S01]  /*5650*/  FMUL.FTZ R4, R23, R28 ;  /* 0x0000001c17047220 */ /* 0x000fe20000410000 */
[----:B------:R-:W-:-:S03]  /*5660*/  FMUL.FTZ R28, R28, 0.5 ;  /* 0x3f0000001c1c7820 */ /* 0x000fc60000410000 */
[----:B------:R-:W-:-:S04]  /*5670*/  FFMA R23, -R4, R4, R23 ;  /* 0x0000000404177223 */ /* 0x000fc80000000117 */
[----:B------:R-:W-:-:S07]  /*5680*/  FFMA R4, R23, R28, R4 ;  /* 0x0000001c17047223 */ /* 0x000fce0000000004 */
.L_x_174:
[----:B------:R-:W-:Y:S05]  /*5690*/  BSYNC.RECONVERGENT B0 ;  /* 0x0000000000007941 */ /* 0x000fea0003800200 */
.L_x_172:
        /* <DEDUP_REMOVED lines=14> */
.L_x_178:
[----:B------:R-:W0:Y:S02]  /*5780*/  MUFU.RCP R31, R4 ;  /* 0x00000004001f7308 */ /* 0x000e240000001000 */
[----:B0-----:R-:W-:-:S04]  /*5790*/  FFMA R6, R31, R4, -1 ;  /* 0xbf8000001f067423 */ /* 0x001fc80000000004 */
[----:B------:R-:W-:-:S04]  /*57a0*/  FADD.FTZ R6, -R6, -RZ ;  /* 0x800000ff06067221 */ /* 0x000fc80000010100 */
[----:B------:R-:W-:-:S07]  /*57b0*/  FFMA R31, R31, R6, R31 ;  /* 0x000000061f1f7223 */ /* 0x000fce000000001f */
.L_x_179:
[----:B------:R-:W-:Y:S05]  /*57c0*/  BSYNC.RECONVERGENT B3 ;  /* 0x0000000000037941 */ /* 0x000fea0003800200 */
.L_x_177:
[-C--:B------:R-:W-:Y:S01]  /*57d0*/  FMUL R6, R22, R31.reuse ;  /* 0x0000001f16067220 */ /* 0x080fe20000400000 */
[-C--:B------:R-:W-:Y:S01]  /*57e0*/  FMUL R23, R20, R31.reuse ;  /* 0x0000001f14177220 */ /* 0x080fe20000400000 */
[----:B------:R-:W-:-:S07]  /*57f0*/  FMUL R25, R19, R31 ;  /* 0x0000001f13197220 */ /* 0x000fce0000400000 */
.L_x_176:
[----:B------:R-:W-:Y:S05]  /*5800*/  BSYNC.RECONVERGENT B1 ;  /* 0x0000000000017941 */ /* 0x000fea0003800200 */
.L_x_175:
[----:B------:R-:W2:Y:S04]  /*5810*/  LDG.E R19, desc[UR8][R26.64+0x24] ;  /* 0x000024081a137981 */ /* 0x000ea8000c1e1900 */
[----:B------:R-:W3:Y:S04]  /*5820*/  LDG.E R29, desc[UR8][R26.64+0x28] ;  /* 0x000028081a1d7981 */ /* 0x000ee8000c1e1900 */
[----:B------:R-:W4:Y:S01]  /*5830*/  LDG.E R31, desc[UR8][R26.64+0x2c] ;  /* 0x00002c081a1f7981 */ /* 0x000f22000c1e1900 */
[----:B------:R-:W-:Y:S01]  /*5840*/  FMUL R23, R23, R12 ;  /* 0x0000000c17177220 */ /* 0x000fe20000400000 */
[----:B------:R-:W-:-:S03]  /*5850*/  IADD3 R21, PT, PT, R21, 0x2, RZ ;  /* 0x0000000215157810 */ /* 0x000fc60007ffe0ff */
        /* <DEDUP_REMOVED lines=9> */
.L_x_163:
        /* <DEDUP_REMOVED lines=25> */
.L_x_181:
[----:B------:R-:W-:Y:S01]  /*5a80*/  FMUL.FTZ R4, R19, R6 ;  /* 0x0000000613047220 */ /* 0x000fe20000410000 */
[----:B------:R-:W-:-:S03]  /*5a90*/  FMUL.FTZ R6, R6, 0.5 ;  /* 0x3f00000006067820 */ /* 0x000fc60000410000 */
[----:B------:R-:W-:-:S04]  /*5aa0*/  FFMA R19, -R4, R4, R19 ;  /* 0x0000000404137223 */ /* 0x000fc80000000113 */
[----:B------:R-:W-:-:S07]  /*5ab0*/  FFMA R4, R19, R6, R4 ;  /* 0x0000000613047223 */ /* 0x000fce0000000004 */
.L_x_182:
[----:B------:R-:W-:Y:S05]  /*5ac0*/  BSYNC.RECONVERGENT B0 ;  /* 0x0000000000007941 */ /* 0x000fea0003800200 */
.L_x_180:
        /* <DEDUP_REMOVED lines=14> */
.L_x_186:
[----:B------:R-:W0:Y:S02]  /*5bb0*/  MUFU.RCP R31, R4 ;  /* 0x00000004001f7308 */ /* 0x000e240000001000 */
[----:B0-----:R-:W-:-:S04]  /*5bc0*/  FFMA R6, R31, R4, -1 ;  /* 0xbf8000001f067423 */ /* 0x001fc80000000004 */
[----:B------:R-:W-:-:S04]  /*5bd0*/  FADD.FTZ R6, -R6, -RZ ;  /* 0x800000ff06067221 */ /* 0x000fc80000010100 */
[----:B------:R-:W-:-:S07]  /*5be0*/  FFMA R31, R31, R6, R31 ;  /* 0x000000061f1f7223 */ /* 0x000fce000000001f */
.L_x_187:
[----:B------:R-:W-:Y:S05]  /*5bf0*/  BSYNC.RECONVERGENT B3 ;  /* 0x0000000000037941 */ /* 0x000fea0003800200 */
.L_x_185:
[-C--:B------:R-:W-:Y:S01]  /*5c00*/  FMUL R6, R10, R31.reuse ;  /* 0x0000001f0a067220 */ /* 0x080fe20000400000 */
[-C--:B------:R-:W-:Y:S01]  /*5c10*/  FMUL R19, R11, R31.reuse ;  /* 0x0000001f0b137220 */ /* 0x080fe20000400000 */
[----:B------:R-:W-:-:S07]  /*5c20*/  FMUL R23, R18, R31 ;  /* 0x0000001f12177220 */ /* 0x000fce0000400000 */
.L_x_184:
[----:B------:R-:W-:Y:S05]  /*5c30*/  BSYNC.RECONVERGENT B1 ;  /* 0x0000000000017941 */ /* 0x000fea0003800200 */
.L_x_183:
        /* <DEDUP_REMOVED lines=13> */
.L_x_99:
[----:B------:R-:W-:Y:S05]  /*5d10*/  BSYNC.RECONVERGENT B2 ;  /* 0x0000000000027941 */ /* 0x000fea0003800200 */
.L_x_98:
[----:B------:R-:W-:Y:S05]  /*5d20*/  WARPSYNC.ALL ;  /* 0x0000000000007948 */ /* 0x000fea0003800000 */
[----:B------:R-:W-:Y:S01]  /*5d30*/  ISETP.NE.AND P0, PT, R9, -0x1, PT ;  /* 0xffffffff0900780c */ /* 0x000fe20003f05270 */
[----:B------:R-:W-:-:S12]  /*5d40*/  BSSY.RECONVERGENT B2, `(.L_x_188) ;  /* 0x0000171000027945 */ /* 0x000fd80003800200 */
[----:B------:R-:W-:Y:S05]  /*5d50*/  @!P0 BRA `(.L_x_189) ;  /* 0x0000001400bc8947 */ /* 0x000fea0003800000 */
[----:B------:R-:W0:Y:S02]  /*5d60*/  LDC.64 R10, c[0x0][0x380] ;  /* 0x0000e000ff0a7b82 */ /* 0x000e240000000a00 */
[----:B0-----:R-:W-:-:S05]  /*5d70*/  IMAD.WIDE R10, R9, 0x1c, R10 ;  /* 0x0000001c090a7825 */ /* 0x001fca00078e020a */
[----:B------:R-:W2:Y:S04]  /*5d80*/  LDG.E R9, desc[UR8][R10.64+0x4] ;  /* 0x000004080a097981 */ /* 0x000ea8000c1e1900 */
[----:B------:R-:W3:Y:S04]  /*5d90*/  LDG.E R12, desc[UR8][R10.64] ;  /* 0x000000080a0c7981 */ /* 0x000ee8000c1e1900 */
[----:B------:R-:W4:Y:S01]  /*5da0*/  LDG.E R13, desc[UR8][R10.64+0x8] ;  /* 0x000008080a0d7981 */ /* 0x000f22000c1e1900 */
[C---:B------:R-:W-:Y:S01]  /*5db0*/  FFMA R2, R5.reuse, R2, RZ ;  /* 0x0000000205027223 */ /* 0x040fe200000000ff */
[C---:B------:R-:W-:Y:S01]  /*5dc0*/  FFMA R3, R5.reuse, R3, RZ ;  /* 0x0000000305037223 */ /* 0x040fe200000000ff */
[----:B------:R-:W-:Y:S01]  /*5dd0*/  FFMA R0, R5, R0, RZ ;  /* 0x0000000005007223 */ /* 0x000fe200000000ff */
[----:B------:R-:W-:Y:S01]  /*5de0*/  BSSY.RECONVERGENT B0, `(.L_x_190) ;  /* 0x0000014000007945 */ /* 0x000fe20003800200 */
[----:B--2---:R-:W-:Y:S01]  /*5df0*/  FADD R9, R2, -R9 ;  /* 0x8000000902097221 */ /* 0x004fe20000000000 */
[----:B---3--:R-:W-:-:S03]  /*5e00*/  FADD R12, R3, -R12 ;  /* 0x8000000c030c7221 */ /* 0x008fc60000000000 */
[----:B------:R-:W-:Y:S01]  /*5e10*/  FMUL R15, R9, R9 ;  /* 0x00000009090f7220 */ /* 0x000fe20000400000 */
[----:B----4-:R-:W-:-:S03]  /*5e20*/  FADD R5, R0, -R13 ;  /* 0x8000000d00057221 */ /* 0x010fc60000000000 */
        /* <DEDUP_REMOVED lines=11> */
.L_x_191:
[----:B------:R-:W-:Y:S01]  /*5ee0*/  FMUL.FTZ R4, R13, R6 ;  /* 0x000000060d047220 */ /* 0x000fe20000410000 */
[----:B------:R-:W-:-:S03]  /*5ef0*/  FMUL.FTZ R6, R6, 0.5 ;  /* 0x3f00000006067820 */ /* 0x000fc60000410000 */
[----:B------:R-:W-:-:S04]  /*5f00*/  FFMA R13, -R4, R4, R13 ;  /* 0x00000004040d7223 */ /* 0x000fc8000000010d */
[----:B------:R-:W-:-:S07]  /*5f10*/  FFMA R4, R13, R6, R4 ;  /* 0x000000060d047223 */ /* 0x000fce0000000004 */
.L_x_192:
[----:B------:R-:W-:Y:S05]  /*5f20*/  BSYNC.RECONVERGENT B0 ;  /* 0x0000000000007941 */ /* 0x000fea0003800200 */
.L_x_190:
        /* <DEDUP_REMOVED lines=14> */
.L_x_196:
[----:B------:R-:W0:Y:S02]  /*6010*/  MUFU.RCP R31, R4 ;  /* 0x00000004001f7308 */ /* 0x000e240000001000 */
[----:B0-----:R-:W-:-:S04]  /*6020*/  FFMA R6, R31, R4, -1 ;  /* 0xbf8000001f067423 */ /* 0x001fc80000000004 */
[----:B------:R-:W-:-:S04]  /*6030*/  FADD.FTZ R6, -R6, -RZ ;  /* 0x800000ff06067221 */ /* 0x000fc80000010100 */
[----:B------:R-:W-:-:S07]  /*6040*/  FFMA R31, R31, R6, R31 ;  /* 0x000000061f1f7223 */ /* 0x000fce000000001f */
.L_x_197:
[----:B------:R-:W-:Y:S05]  /*6050*/  BSYNC.RECONVERGENT B3 ;  /* 0x0000000000037941 */ /* 0x000fea0003800200 */
.L_x_195:
[-C--:B------:R-:W-:Y:S01]  /*6060*/  FMUL R27, R12, R31.reuse ;  /* 0x0000001f0c1b7220 */ /* 0x080fe20000400000 */
[-C--:B------:R-:W-:Y:S01]  /*6070*/  FMUL R25, R9, R31.reuse ;  /* 0x0000001f09197220 */ /* 0x080fe20000400000 */
[----:B------:R-:W-:-:S07]  /*6080*/  FMUL R23, R5, R31 ;  /* 0x0000001f05177220 */ /* 0x000fce0000400000 */
.L_x_194:
[----:B------:R-:W-:Y:S05]  /*6090*/  BSYNC.RECONVERGENT B1 ;  /* 0x0000000000017941 */ /* 0x000fea0003800200 */
.L_x_193:
[----:B------:R-:W2:Y:S01]  /*60a0*/  LDG.E R17, desc[UR8][R10.64+0x10] ;  /* 0x000010080a117981 */ /* 0x000ea2000c1e1900 */
[----:B------:R-:W0:Y:S03]  /*60b0*/  LDCU UR4, c[0x0][0x3a8] ;  /* 0x00007500ff0477ac */ /* 0x000e260008000800 */
[----:B------:R-:W3:Y:S04]  /*60c0*/  LDG.E R16, desc[UR8][R10.64+0x14] ;  /* 0x000014080a107981 */ /* 0x000ee8000c1e1900 */
[----:B------:R-:W4:Y:S01]  /*60d0*/  LDG.E R15, desc[UR8][R10.64+0x18] ;  /* 0x000018080a0f7981 */ /* 0x000f22000c1e1900 */
[----:B0-----:R-:W-:Y:S01]  /*60e0*/  UISETP.GE.AND UP0, UPT, UR4, 0x1, UPT ;  /* 0x000000010400788c */ /* 0x001fe2000bf06270 */
[----:B--2---:R-:W-:Y:S01]  /*60f0*/  FMUL R30, R17, 0.10000000149011611938 ;  /* 0x3dcccccd111e7820 */ /* 0x004fe20000400000 */
[----:B---3--:R-:W-:Y:S01]  /*6100*/  FMUL R35, R16, 0.10000000149011611938 ;  /* 0x3dcccccd10237820 */ /* 0x008fe20000400000 */
[----:B----4-:R-:W-:-:S06]  /*6110*/  FMUL R24, R15, 0.10000000149011611938 ;  /* 0x3dcccccd0f187820 */ /* 0x010fcc0000400000 */
[----:B------:R-:W-:Y:S05]  /*6120*/  BRA.U !UP0, `(.L_x_189) ;  /* 0x0000001108c87547 */ /* 0x000fea000b800000 */
[----:B------:R-:W-:-:S07]  /*6130*/  MOV R21, RZ ;  /* 0x000000ff00157202 */ /* 0x000fce0000000f00 */
.L_x_235:
[----:B------:R-:W0:Y:S01]  /*6140*/  LDC.64 R36, c[0x0][0x3a0] ;  /* 0x0000e800ff247b82 */ /* 0x000e220000000a00 */
[----:B------:R-:W1:Y:S01]  /*6150*/  LDCU UR4, c[0x0][0x3a8] ;  /* 0x00007500ff0477ac */ /* 0x000e620008000800 */
[----:B0-----:R-:W-:-:S05]  /*6160*/  IMAD.WIDE.U32 R36, R21, 0x18, R36 ;  /* 0x0000001815247825 */ /* 0x001fca00078e0024 */
[----:B------:R-:W2:Y:S04]  /*6170*/  LDG.E R9, desc[UR8][R36.64+0x4] ;  /* 0x0000040824097981 */ /* 0x000ea8000c1e1900 */
[----:B------:R-:W3:Y:S04]  /*6180*/  LDG.E R10, desc[UR8][R36.64] ;  /* 0x00000008240a7981 */ /* 0x000ee8000c1e1900 */
[----:B------:R-:W4:Y:S01]  /*6190*/  LDG.E R5, desc[UR8][R36.64+0x8] ;  /* 0x0000080824057981 */ /* 0x000f22000c1e1900 */
[----:B------:R-:W-:Y:S01]  /*61a0*/  IADD3 R21, PT, PT, R21, 0x1, RZ ;  /* 0x0000000115157810 */ /* 0x000fe20007ffe0ff */
[----:B------:R-:W-:Y:S03]  /*61b0*/  BSSY.RECONVERGENT B0, `(.L_x_198) ;  /* 0x0000015000007945 */ /* 0x000fe60003800200 */
[----:B-1----:R-:W-:Y:S01]  /*61c0*/  ISETP.NE.AND P1, PT, R21, UR4, PT ;  /* 0x0000000415007c0c */ /* 0x002fe2000bf25270 */
        /* <DEDUP_REMOVED lines=15> */
.L_x_199:
[----:B------:R-:W-:Y:S01]  /*62c0*/  FMUL.FTZ R4, R11, R6 ;  /* 0x000000060b047220 */ /* 0x000fe20000410000 */
[----:B------:R-:W-:-:S03]  /*62d0*/  FMUL.FTZ R6, R6, 0.5 ;  /* 0x3f00000006067820 */ /* 0x000fc60000410000 */
[----:B------:R-:W-:-:S04]  /*62e0*/  FFMA R11, -R4, R4, R11 ;  /* 0x00000004040b7223 */ /* 0x000fc8000000010b */
[----:B------:R-:W-:-:S07]  /*62f0*/  FFMA R4, R11, R6, R4 ;  /* 0x000000060b047223 */ /* 0x000fce0000000004 */
.L_x_200:
[----:B------:R-:W-:Y:S05]  /*6300*/  BSYNC.RECONVERGENT B0 ;  /* 0x0000000000007941 */ /* 0x000fea0003800200 */
.L_x_198:
        /* <DEDUP_REMOVED lines=13> */
.L_x_204:
[----:B------:R-:W0:Y:S02]  /*63e0*/  MUFU.RCP R31, R4 ;  /* 0x00000004001f7308 */ /* 0x000e240000001000 */
[----:B0-----:R-:W-:-:S04]  /*63f0*/  FFMA R6, R31, R4, -1 ;  /* 0xbf8000001f067423 */ /* 0x001fc80000000004 */
[----:B------:R-:W-:-:S04]  /*6400*/  FADD.FTZ R6, -R6, -RZ ;  /* 0x800000ff06067221 */ /* 0x000fc80000010100 */
[----:B------:R-:W-:-:S07]  /*6410*/  FFMA R31, R31, R6, R31 ;  /* 0x000000061f1f7223 */ /* 0x000fce000000001f */
.L_x_205:
[----:B------:R-:W-:Y:S05]  /*6420*/  BSYNC.RECONVERGENT B3 ;  /* 0x0000000000037941 */ /* 0x000fea0003800200 */
.L_x_203:
[-C--:B------:R-:W-:Y:S01]  /*6430*/  FMUL R20, R10, R31.reuse ;  /* 0x0000001f0a147220 */ /* 0x080fe20000400000 */
[-C--:B------:R-:W-:Y:S01]  /*6440*/  FMUL R19, R9, R31.reuse ;  /* 0x0000001f09137220 */ /* 0x080fe20000400000 */
[----:B------:R-:W-:-:S07]  /*6450*/  FMUL R18, R5, R31 ;  /* 0x0000001f05127220 */ /* 0x000fce0000400000 */
.L_x_202:
[----:B------:R-:W-:Y:S05]  /*6460*/  BSYNC.RECONVERGENT B1 ;  /* 0x0000000000017941 */ /* 0x000fea0003800200 */
.L_x_201:
[----:B------:R-:W0:Y:S01]  /*6470*/  LDCU UR4, c[0x0][0x388] ;  /* 0x00007100ff0477ac */ /* 0x000e220008000800 */
[----:B------:R-:W-:Y:S01]  /*6480*/  BSSY.RECONVERGENT B3, `(.L_x_206) ;  /* 0x00000fb000037945 */ /* 0x000fe20003800200 */
[----:B0-----:R-:W-:-:S09]  /*6490*/  UISETP.GE.AND UP0, UPT, UR4, 0x1, UPT ;  /* 0x000000010400788c */ /* 0x001fd2000bf06270 */
[----:B------:R-:W-:Y:S05]  /*64a0*/  BRA.U !UP0, `(.L_x_207) ;  /* 0x00000005080c7547 */ /* 0x000fea000b800000 */
[----:B------:R-:W-:-:S07]  /*64b0*/  MOV R5, RZ ;  /* 0x000000ff00057202 */ /* 0x000fce0000000f00 */
.L_x_216:
        /* <DEDUP_REMOVED lines=8> */
[----:B------:R-:W-:Y:S01]  /*6540*/  FMUL R29, R19, R19 ;  /* 0x00000013131d7220 */ /* 0x000fe20000400000 */
[----:B------:R-:W-:Y:S03]  /*6550*/  BSSY.RELIABLE B4, `(.L_x_208) ;  /* 0x0000034000047945 */ /* 0x000fe60003800100 */
[----:B------:R-:W-:Y:S01]  /*6560*/  FFMA R29, R20, R20, R29 ;  /* 0x00000014141d7223 */ /* 0x000fe2000000001d */
[----:B--2---:R-:W-:Y:S01]  /*6570*/  FADD R12, -R12, R13 ;  /* 0x0000000d0c0c7221 */ /* 0x004fe20000000100 */
[----:B------:R-:W-:Y:S01]  /*6580*/  FFMA R13, R23, 9.9999997473787516356e-05, R0 ;  /* 0x38d1b717170d7823 */ /* 0x000fe20000000000 */
[----:B---3--:R-:W-:-:S02]  /*6590*/  FADD R9, -R6, R9 ;  /* 0x0000000906097221 */ /* 0x008fc40000000100 */
[C---:B------:R-:W-:Y:S01]  /*65a0*/  FMUL R6, R12.reuse, R12 ;  /* 0x0000000c0c067220 */ /* 0x040fe20000400000 */
[----:B------:R-:W-:Y:S01]  /*65b0*/  FMUL R12, R12, R19 ;  /* 0x000000130c0c7220 */ /* 0x000fe20000400000 */
[----:B----4-:R-:W-:Y:S02]  /*65c0*/  FADD R13, -R14, R13 ;  /* 0x0000000d0e0d7221 */ /* 0x010fe40000000100 */
[C---:B------:R-:W-:Y:S01]  /*65d0*/  FFMA R6, R9.reuse, R9, R6 ;  /* 0x0000000909067223 */ /* 0x040fe20000000006 */
[----:B------:R-:W-:Y:S01]  /*65e0*/  FFMA R12, R9, R20, R12 ;  /* 0x00000014090c7223 */ /* 0x000fe2000000000c */
[-C--:B------:R-:W-:Y:S02]  /*65f0*/  FFMA R9, R18, R18.reuse, R29 ;  /* 0x0000001212097223 */ /* 0x080fe4000000001d */
[C---:B0-----:R-:W-:Y:S01]  /*6600*/  FFMA R11, R13.reuse, R13, R6 ;  /* 0x0000000d0d0b7223 */ /* 0x041fe20000000006 */
        /* <DEDUP_REMOVED lines=17> */
.L_x_211:
[----:B-1----:R-:W-:Y:S01]  /*6720*/  FMUL.FTZ R33, R4, R11 ;  /* 0x0000000b04217220 */ /* 0x002fe20000410000 */
[----:B------:R-:W-:-:S03]  /*6730*/  FMUL.FTZ R6, R11, 0.5 ;  /* 0x3f0000000b067820 */ /* 0x000fc60000410000 */
[----:B------:R-:W-:-:S04]  /*6740*/  FFMA R4, -R33, R33, R4 ;  /* 0x0000002121047223 */ /* 0x000fc80000000104 */
[----:B------:R-:W-:-:S07]  /*6750*/  FFMA R33, R4, R6, R33 ;  /* 0x0000000604217223 */ /* 0x000fce0000000021 */
.L_x_212:
[----:B------:R-:W-:Y:S05]  /*6760*/  BSYNC.RECONVERGENT B0 ;  /* 0x0000000000007941 */ /* 0x000fea0003800200 */
.L_x_210:
[----:B------:R-:W-:Y:S01]  /*6770*/  FADD R32, R9, R9 ;  /* 0x0000000909207221 */ /* 0x000fe20000000000 */
[----:B------:R-:W-:Y:S01]  /*6780*/  FADD R33, -R10, -R33 ;  /* 0x800000210a217221 */ /* 0x000fe20000000100 */
[----:B------:R-:W-:Y:S02]  /*6790*/  BSSY.RECONVERGENT B5, `(.L_x_213) ;  /* 0x000000d000057945 */ /* 0x000fe40003800200 */
        /* <DEDUP_REMOVED lines=12> */
.L_x_214:
[----:B------:R-:W-:Y:S05]  /*6860*/  BSYNC.RECONVERGENT B5 ;  /* 0x0000000000057941 */ /* 0x000fea0003800200 */
.L_x_213:
[----:B------:R-:W-:Y:S05]  /*6870*/  @P2 BREAK.RELIABLE B4 ;  /* 0x0000000000042942 */ /* 0x000fea0003800100 */
[----:B------:R-:W-:Y:S05]  /*6880*/  @P2 BRA `(.L_x_215) ;  /* 0x0000000800e82947 */ /* 0x000fea0003800000 */
.L_x_209:
[----:B------:R-:W-:Y:S05]  /*6890*/  BSYNC.RELIABLE B4 ;  /* 0x0000000000047941 */ /* 0x000fea0003800100 */
.L_x_208:
[----:B------:R-:W0:Y:S01]  /*68a0*/  LDCU UR4, c[0x0][0x388] ;  /* 0x00007100ff0477ac */ /* 0x000e220008000800 */
[----:B------:R-:W-:-:S04]  /*68b0*/  IADD3 R5, PT, PT, R5, 0x1, RZ ;  /* 0x0000000105057810 */ /* 0x000fc80007ffe0ff */
[----:B0-----:R-:W-:-:S13]  /*68c0*/  ISETP.NE.AND P0, PT, R5, UR4, PT ;  /* 0x0000000405007c0c */ /* 0x001fda000bf05270 */
[----:B------:R-:W-:Y:S05]  /*68d0*/  @P0 BRA `(.L_x_216) ;  /* 0xfffffff800f80947 */ /* 0x000fea000383ffff */
.L_x_207:
[----:B------:R-:W2:Y:S04]  /*68e0*/  LDG.E R13, desc[UR8][R36.64+0xc] ;  /* 0x00000c08240d7981 */ /* 0x000ea8000c1e1900 */
[----:B------:R-:W3:Y:S04]  /*68f0*/  LDG.E R12, desc[UR8][R36.64+0x10] ;  /* 0x00001008240c7981 */ /* 0x000ee8000c1e1900 */
[----:B------:R0:W4:Y:S01]  /*6900*/  LDG.E R11, desc[UR8][R36.64+0x14] ;  /* 0x00001408240b7981 */ /* 0x000122000c1e1900 */
[----:B------:R-:W-:Y:S01]  /*6910*/  FADD R5, RZ, -R2 ;  /* 0x80000002ff057221 */ /* 0x000fe20000000000 */
[----:B------:R-:W-:Y:S01]  /*6920*/  FADD R9, RZ, -R3 ;  /* 0x80000003ff097221 */ /* 0x000fe20000000000 */
[----:B------:R-:W-:Y:S01]  /*6930*/  FADD R10, RZ, -R0 ;  /* 0x80000000ff0a7221 */ /* 0x000fe20000000000 */
[----:B------:R-:W-:Y:S01]  /*6940*/  FMUL R29, R19, R25 ;  /* 0x00000019131d7220 */ /* 0x000fe20000400000 */
[----:B------:R-:W-:Y:S01]  /*6950*/  FMUL R4, R5, R5 ;  /* 0x0000000505047220 */ /* 0x000fe20000400000 */
[----:B------:R-:W-:Y:S02]  /*6960*/  BSSY.RECONVERGENT B0, `(.L_x_217) ;  /* 0x0000019000007945 */ /* 0x000fe40003800200 */
[----:B------:R-:W-:Y:S01]  /*6970*/  FFMA R29, R20, R27, R29 ;  /* 0x0000001b141d7223 */ /* 0x000fe2000000001d */
[----:B------:R-:W-:Y:S01]  /*6980*/  FFMA R31, R9, R9, R4 ;  /* 0x00000009091f7223 */ /* 0x000fe20000000004 */
[----:B0-----:R-:W-:-:S02]  /*6990*/  HFMA2 R36, -RZ, RZ, 0, 0 ;  /* 0x00000000ff247431 */ /* 0x001fc400000001ff */
[----:B------:R-:W-:Y:S01]  /*69a0*/  FFMA R14, R18, R23, R29 ;  /* 0x00000017120e7223 */ /* 0x000fe2000000001d */
[----:B------:R-:W-:-:S04]  /*69b0*/  FFMA R6, R10, R10, R31 ;  /* 0x0000000a0a067223 */ /* 0x000fc8000000001f */
[----:B------:R0:W1:Y:S01]  /*69c0*/  MUFU.RSQ R31, R6 ;  /* 0x00000006001f7308 */ /* 0x0000620000001400 */
[----:B------:R-:W-:Y:S02]  /*69d0*/  IADD3 R4, PT, PT, R6, -0xd000000, RZ ;  /* 0xf300000006047810 */ /* 0x000fe40007ffe0ff */
[----:B------:R-:W-:Y:S02]  /*69e0*/  FMNMX R14, RZ, R14, !PT ;  /* 0x0000000eff0e7209 */ /* 0x000fe40007800000 */
[----:B------:R-:W-:-:S03]  /*69f0*/  ISETP.GT.U32.AND P0, PT, R4, 0x727fffff, PT ;  /* 0x727fffff0400780c */ /* 0x000fc60003f04070 */
[C---:B--2---:R-:W-:Y:S01]  /*6a00*/  FMUL R4, R14.reuse, R13 ;  /* 0x0000000d0e047220 */ /* 0x044fe20000400000 */
[----:B---3--:R-:W-:-:S03]  /*6a10*/  FMUL R22, R14, R12 ;  /* 0x0000000c0e167220 */ /* 0x008fc60000400000 */
[----:B------:R-:W-:Y:S01]  /*6a20*/  FFMA R30, R17, R4, R30 ;  /* 0x00000004111e7223 */ /* 0x000fe2000000001e */
[----:B----4-:R-:W-:Y:S01]  /*6a30*/  FMUL R26, R14, R11 ;  /* 0x0000000b0e1a7220 */ /* 0x010fe20000400000 */
[----:B------:R-:W-:-:S03]  /*6a40*/  FFMA R35, R16, R22, R35 ;  /* 0x0000001610237223 */ /* 0x000fc60000000023 */
[----:B------:R-:W-:Y:S01]  /*6a50*/  FFMA R24, R15, R26, R24 ;  /* 0x0000001a0f187223 */ /* 0x000fe20000000018 */
[----:B01----:R-:W-:Y:S06]  /*6a60*/  @!P0 BRA `(.L_x_218) ;  /* 0x0000000000108947 */ /* 0x003fec0003800000 */
[----:B------:R-:W-:-:S07]  /*6a70*/  MOV R4, 0x6a90 ;  /* 0x00006a9000047802 */ /* 0x000fce0000000f00 */
[----:B------:R-:W-:Y:S05]  /*6a80*/  CALL.REL.NOINC `($__internal_1_$__cuda_sm20_sqrt_rn_f32_slowpath) ;  /* 0x0000000c00987944 */ /* 0x000fea0003c00000 */
[----:B------:R-:W-:Y:S01]  /*6a90*/  MOV R4, R33 ;  /* 0x0000002100047202 */ /* 0x000fe20000000f00 */
[----:B------:R-:W-:Y:S06]  /*6aa0*/  BRA `(.L_x_219) ;  /* 0x0000000000107947 */ /* 0x000fec0003800000 */
.L_x_218:
[----:B------:R-:W-:Y:S01]  /*6ab0*/  FMUL.FTZ R29, R6, R31 ;  /* 0x0000001f061d7220 */ /* 0x000fe20000410000 */
[----:B------:R-:W-:-:S03]  /*6ac0*/  FMUL.FTZ R22, R31, 0.5 ;  /* 0x3f0000001f167820 */ /* 0x000fc60000410000 */
[----:B------:R-:W-:-:S04]  /*6ad0*/  FFMA R4, -R29, R29, R6 ;  /* 0x0000001d1d047223 */ /* 0x000fc80000000106 */
[----:B------:R-:W-:-:S07]  /*6ae0*/  FFMA R4, R4, R22, R29 ;  /* 0x0000001604047223 */ /* 0x000fce000000001d */
.L_x_219:
[----:B------:R-:W-:Y:S05]  /*6af0*/  BSYNC.RECONVERGENT B0 ;  /* 0x0000000000007941 */ /* 0x000fea0003800200 */
.L_x_217:
[----:B------:R-:W-:Y:S01]  /*6b00*/  FSETP.GT.AND P0, PT, R4, RZ, PT ;  /* 0x000000ff0400720b */ /* 0x000fe20003f04000 */
[----:B------:R-:W-:Y:S01]  /*6b10*/  BSSY.RECONVERGENT B1, `(.L_x_220) ;  /* 0x0000014000017945 */ /* 0x000fe20003800200 */
[----:B------:R-:W-:Y:S01]  /*6b20*/  HFMA2 R26, -RZ, RZ, 0, 0 ;  /* 0x00000000ff1a7431 */ /* 0x000fe200000001ff */
[----:B------:R-:W-:-:S10]  /*6b30*/  MOV R22, RZ ;  /* 0x000000ff00167202 */ /* 0x000fd40000000f00 */
        /* <DEDUP_REMOVED lines=9> */
.L_x_223:
[----:B------:R-:W0:Y:S02]  /*6bd0*/  MUFU.RCP R31, R4 ;  /* 0x00000004001f7308 */ /* 0x000e240000001000 */
[----:B0-----:R-:W-:-:S04]  /*6be0*/  FFMA R6, R31, R4, -1 ;  /* 0xbf8000001f067423 */ /* 0x001fc80000000004 */
[----:B------:R-:W-:-:S04]  /*6bf0*/  FADD.FTZ R6, -R6, -RZ ;  /* 0x800000ff06067221 */ /* 0x000fc80000010100 */
[----:B------:R-:W-:-:S07]  /*6c00*/  FFMA R31, R31, R6, R31 ;  /* 0x000000061f1f7223 */ /* 0x000fce000000001f */
.L_x_224:
[----:B------:R-:W-:Y:S05]  /*6c10*/  BSYNC.RECONVERGENT B4 ;  /* 0x0000000000047941 */ /* 0x000fea0003800200 */
.L_x_222:
[-C--:B------:R-:W-:Y:S01]  /*6c20*/  FMUL R36, R9, R31.reuse ;  /* 0x0000001f09247220 */ /* 0x080fe20000400000 */
[-C--:B------:R-:W-:Y:S01]  /*6c30*/  FMUL R26, R5, R31.reuse ;  /* 0x0000001f051a7220 */ /* 0x080fe20000400000 */
[----:B------:R-:W-:-:S07]  /*6c40*/  FMUL R22, R10, R31 ;  /* 0x0000001f0a167220 */ /* 0x000fce0000400000 */
.L_x_221:
[----:B------:R-:W-:Y:S05]  /*6c50*/  BSYNC.RECONVERGENT B1 ;  /* 0x0000000000017941 */ /* 0x000fea0003800200 */
.L_x_220:
[----:B------:R-:W-:Y:S01]  /*6c60*/  FADD R14, R14, R14 ;  /* 0x0000000e0e0e7221 */ /* 0x000fe20000000000 */
[----:B------:R-:W-:Y:S03]  /*6c70*/  BSSY.RECONVERGENT B0, `(.L_x_225) ;  /* 0x0000014000007945 */ /* 0x000fe60003800200 */
[C---:B------:R-:W-:Y:S01]  /*6c80*/  FFMA R19, R14.reuse, R25, -R19 ;  /* 0x000000190e137223 */ /* 0x040fe20000000813 */
[C---:B------:R-:W-:Y:S01]  /*6c90*/  FFMA R20, R14.reuse, R27, -R20 ;  /* 0x0000001b0e147223 */ /* 0x040fe20000000814 */
[----:B------:R-:W-:Y:S02]  /*6ca0*/  FFMA R18, R14, R23, -R18 ;  /* 0x000000170e127223 */ /* 0x000fe40000000812 */
[----:B------:R-:W-:-:S04]  /*6cb0*/  FMUL R5, R19, R19 ;  /* 0x0000001313057220 */ /* 0x000fc80000400000 */
        /* <DEDUP_REMOVED lines=11> */
.L_x_226:
[----:B------:R-:W-:Y:S01]  /*6d70*/  FMUL.FTZ R4, R5, R6 ;  /* 0x0000000605047220 */ /* 0x000fe20000410000 */
[----:B------:R-:W-:-:S03]  /*6d80*/  FMUL.FTZ R6, R6, 0.5 ;  /* 0x3f00000006067820 */ /* 0x000fc60000410000 */
[----:B------:R-:W-:-:S04]  /*6d90*/  FFMA R5, -R4, R4, R5 ;  /* 0x0000000404057223 */ /* 0x000fc80000000105 */
[----:B------:R-:W-:-:S07]  /*6da0*/  FFMA R4, R5, R6, R4 ;  /* 0x0000000605047223 */ /* 0x000fce0000000004 */
.L_x_227:
[----:B------:R-:W-:Y:S05]  /*6db0*/  BSYNC.RECONVERGENT B0 ;  /* 0x0000000000007941 */ /* 0x000fea0003800200 */
.L_x_225:
        /* <DEDUP_REMOVED lines=14> */
.L_x_231:
[----:B------:R-:W0:Y:S02]  /*6ea0*/  MUFU.RCP R31, R4 ;  /* 0x00000004001f7308 */ /* 0x000e240000001000 */
[----:B0-----:R-:W-:-:S04]  /*6eb0*/  FFMA R5, R31, R4, -1 ;  /* 0xbf8000001f057423 */ /* 0x001fc80000000004 */
[----:B------:R-:W-:-:S04]  /*6ec0*/  FADD.FTZ R6, -R5, -RZ ;  /* 0x800000ff05067221 */ /* 0x000fc80000010100 */
[----:B------:R-:W-:-:S07]  /*6ed0*/  FFMA R31, R31, R6, R31 ;  /* 0x000000061f1f7223 */ /* 0x000fce000000001f */
.L_x_232:
[----:B------:R-:W-:Y:S05]  /*6ee0*/  BSYNC.RECONVERGENT B4 ;  /* 0x0000000000047941 */ /* 0x000fea0003800200 */
.L_x_230:
[-C--:B------:R-:W-:Y:S01]  /*6ef0*/  FMUL R5, R20, R31.reuse ;  /* 0x0000001f14057220 */ /* 0x080fe20000400000 */
[-C--:B------:R-:W-:Y:S01]  /*6f00*/  FMUL R9, R19, R31.reuse ;  /* 0x0000001f13097220 */ /* 0x080fe20000400000 */
[----:B------:R-:W-:-:S07]  /*6f10*/  FMUL R29, R18, R31 ;  /* 0x0000001f121d7220 */ /* 0x000fce0000400000 */
.L_x_229:
[----:B------:R-:W-:Y:S05]  /*6f20*/  BSYNC.RECONVERGENT B1 ;  /* 0x0000000000017941 */ /* 0x000fea0003800200 */
.L_x_228:
[----:B------:R-:W-:Y:S01]  /*6f30*/  FMUL R26, R9, R26 ;  /* 0x0000001a091a7220 */ /* 0x000fe20000400000 */
[----:B------:R-:W-:Y:S01]  /*6f40*/  BSSY.RECONVERGENT B0, `(.L_x_233) ;  /* 0x000004b000007945 */ /* 0x000fe20003800200 */
[----:B------:R-:W-:Y:S01]  /*6f50*/  FMUL R13, R13, 0.69999998807907104492 ;  /* 0x3f3333330d0d7820 */ /* 0x000fe20000400000 */
[----:B------:R-:W-:Y:S01]  /*6f60*/  FMUL R12, R12, 0.69999998807907104492 ;  /* 0x3f3333330c0c7820 */ /* 0x000fe20000400000 */
[----:B------:R-:W-:Y:S01]  /*6f70*/  FFMA R26, R5, R36, R26 ;  /* 0x00000024051a7223 */ /* 0x000fe2000000001a */
[----:B------:R-:W-:Y:S01]  /*6f80*/  FMUL R11, R11, 0.69999998807907104492 ;  /* 0x3f3333330b0b7820 */ /* 0x000fe20000400000 */
[----:B------:R-:W-:Y:S02]  /*6f90*/  MOV R5, 0x3f800000 ;  /* 0x3f80000000057802 */ /* 0x000fe40000000f00 */
[----:B------:R-:W-:-:S05]  /*6fa0*/  FFMA R4, R29, R22, R26 ;  /* 0x000000161d047223 */ /* 0x000fca000000001a */
[----:B------:R-:W-:-:S04]  /*6fb0*/  FMNMX R4, RZ, R4, !PT ;  /* 0x00000004ff047209 */ /* 0x000fc80007800000 */
[----:B------:R-:W-:-:S13]  /*6fc0*/  FSETP.NEU.AND P0, PT, R4, 1, PT ;  /* 0x3f8000000400780b */ /* 0x000fda0003f0d000 */
[----:B------:R-:W-:Y:S05]  /*6fd0*/  @!P0 BRA `(.L_x_234) ;  /* 0x0000000400048947 */ /* 0x000fea0003800000 */
[----:B------:R-:W-:-:S13]  /*6fe0*/  FSETP.NAN.AND P0, PT, |R4|, |R4|, PT ;  /* 0x400000040400720b */ /* 0x000fda0003f08200 */
[----:B------:R-:W-:Y:S01]  /*6ff0*/  @P0 FADD R5, R4, 32 ;  /* 0x4200000004050421 */ /* 0x000fe20000000000 */
[----:B------:R-:W-:Y:S06]  /*7000*/  @P0 BRA `(.L_x_234) ;  /* 0x0000000000f80947 */ /* 0x000fec0003800000 */
[C---:B------:R-:W-:Y:S01]  /*7010*/  FMUL R5, |R4|.reuse, 16777216 ;  /* 0x4b80000004057820 */ /* 0x040fe20000400200 */
[----:B------:R-:W-:Y:S01]  /*7020*/  FSETP.GEU.AND P0, PT, |R4|, 1.175494350822287508e-38, PT ;  /* 0x008000000400780b */ /* 0x000fe20003f0e200 */
[----:B------:R-:W-:-:S03]  /*7030*/  HFMA2 R29, -RZ, RZ, 0.771484375, 0.21533203125 ;  /* 0x3a2c32e4ff1d7431 */ /* 0x000fc600000001ff */
[----:B------:R-:W-:Y:S02]  /*7040*/  FSEL R5, R5, |R4|, !P0 ;  /* 0x4000000405057208 */ /* 0x000fe40004000000 */
[----:B------:R-:W-:Y:S02]  /*7050*/  FSEL R19, RZ, -24, P0 ;  /* 0xc1c00000ff137808 */ /* 0x000fe40000000000 */
[----:B------:R-:W-:Y:S02]  /*7060*/  IADD3 R6, PT, PT, R5, -0x3f3504f3, RZ ;  /* 0xc0cafb0d05067810 */ /* 0x000fe40007ffe0ff */
[----:B------:R-:W-:Y:S02]  /*7070*/  FSETP.NEU.AND P0, PT, |R4|, +INF , PT ;  /* 0x7f8000000400780b */ /* 0x000fe40003f0d200 */
[----:B------:R-:W-:Y:S02]  /*7080*/  LOP3.LUT R6, R6, 0xff800000, RZ, 0xc0, !PT ;  /* 0xff80000006067812 */ /* 0x000fe400078ec0ff */
[----:B------:R-:W-:-:S02]  /*7090*/  FSETP.NEU.AND P0, PT, R4, RZ, P0 ;  /* 0x000000ff0400720b */ /* 0x000fc4000070d000 */
[-C--:B------:R-:W-:Y:S02]  /*70a0*/  IADD3 R5, PT, PT, R5, -R6.reuse, RZ ;  /* 0x8000000605057210 */ /* 0x080fe40007ffe0ff */
[----:B------:R-:W-:-:S03]  /*70b0*/  I2FP.F32.S32 R6, R6 ;  /* 0x0000000600067245 */ /* 0x000fc60000201400 */
[C---:B------:R-:W-:Y:S01]  /*70c0*/  FADD R9, R5.reuse, 1 ;  /* 0x3f80000005097421 */ /* 0x040fe20000000000 */
[----:B------:R-:W-:-:S04]  /*70d0*/  FADD R14, R5, -1 ;  /* 0xbf800000050e7421 */ /* 0x000fc80000000000 */
[----:B------:R-:W-:Y:S01]  /*70e0*/  FADD R10, R14, R14 ;  /* 0x0000000e0e0a7221 */ /* 0x000fe20000000000 */
[----:B------:R-:W0:Y:S01]  /*70f0*/  MUFU.RCP R9, R9 ;  /* 0x0000000900097308 */ /* 0x000e220000001000 */
[----:B------:R-:W-:Y:S02]  /*7100*/  @!P0 FADD R4, R4, R4 ;  /* 0x0000000404048221 */ /* 0x000fe40000000000 */
[----:B0-----:R-:W-:Y:S01]  /*7110*/  FMUL R5, R9, R10 ;  /* 0x0000000a09057220 */ /* 0x001fe20000400000 */
[----:B------:R-:W-:-:S03]  /*7120*/  FFMA R10, R6, 1.1920928955078125e-07, R19 ;  /* 0x34000000060a7823 */ /* 0x000fc60000000013 */
[----:B------:R-:W-:Y:S01]  /*7130*/  FADD R19, R14, -R5 ;  /* 0x800000050e137221 */ /* 0x000fe20000000000 */
[C---:B------:R-:W-:Y:S01]  /*7140*/  FMUL R18, R5.reuse, R5 ;  /* 0x0000000505127220 */ /* 0x040fe20000400000 */
[----:B------:R-:W-:Y:S02]  /*7150*/  FFMA R6, R5, 1.4426950216293334961, R10 ;  /* 0x3fb8aa3b05067823 */ /* 0x000fe4000000000a */
[----:B------:R-:W-:Y:S01]  /*7160*/  FADD R19, R19, R19 ;  /* 0x0000001313137221 */ /* 0x000fe20000000000 */
[----:B------:R-:W-:Y:S01]  /*7170*/  FFMA R29, R18, R29, 0.0032181653659790754318 ;  /* 0x3b52e7db121d7423 */ /* 0x000fe2000000001d */
[----:B------:R-:W-:Y:S02]  /*7180*/  FADD R10, R10, -R6 ;  /* 0x800000060a0a7221 */ /* 0x000fe40000000000 */
[----:B------:R-:W-:Y:S01]  /*7190*/  FFMA R14, R14, -R5, R19 ;  /* 0x800000050e0e7223 */ /* 0x000fe20000000013 */
[----:B------:R-:W-:Y:S01]  /*71a0*/  FFMA R29, R18, R29, 0.018033718690276145935 ;  /* 0x3c93bb73121d7423 */ /* 0x000fe2000000001d */
[----:B------:R-:W-:-:S02]  /*71b0*/  FFMA R19, R5, 1.4426950216293334961, R10 ;  /* 0x3fb8aa3b05137823 */ /* 0x000fc4000000000a */
[----:B------:R-:W-:Y:S01]  /*71c0*/  FMUL R14, R9, R14 ;  /* 0x0000000e090e7220 */ /* 0x000fe20000400000 */
[----:B------:R-:W-:-:S03]  /*71d0*/  FFMA R29, R18, R29, 0.12022458761930465698 ;  /* 0x3df6384f121d7423 */ /* 0x000fc6000000001d */
[----:B------:R-:W-:Y:S01]  /*71e0*/  FFMA R10, R14, 1.4426950216293334961, R19 ;  /* 0x3fb8aa3b0e0a7823 */ /* 0x000fe20000000013 */
[----:B------:R-:W-:-:S03]  /*71f0*/  FMUL R18, R18, R29 ;  /* 0x0000001d12127220 */ /* 0x000fc60000400000 */
[----:B------:R-:W-:Y:S01]  /*7200*/  FFMA R19, R5, 1.9251366722983220825e-08, R10 ;  /* 0x32a55e3405137823 */ /* 0x000fe2000000000a */
[----:B------:R-:W-:-:S04]  /*7210*/  FMUL R9, R18, 3 ;  /* 0x4040000012097820 */ /* 0x000fc80000400000 */
[----:B------:R-:W-:Y:S01]  /*7220*/  FFMA R9, R14, R9, R19 ;  /* 0x000000090e097223 */ /* 0x000fe20000000013 */
[----:B------:R-:W-:-:S03]  /*7230*/  MOV R19, 0x391fcb8e ;  /* 0x391fcb8e00137802 */ /* 0x000fc60000000f00 */
[----:B------:R-:W-:-:S04]  /*7240*/  FFMA R9, R5, R18, R9 ;  /* 0x0000001205097223 */ /* 0x000fc80000000009 */
[----:B------:R-:W-:-:S04]  /*7250*/  FADD R10, R6, R9 ;  /* 0x00000009060a7221 */ /* 0x000fc80000000000 */
[----:B------:R-:W-:Y:S01]  /*7260*/  FMUL R5, R10, 32 ;  /* 0x420000000a057820 */ /* 0x000fe20000400000 */
[----:B------:R-:W-:-:S03]  /*7270*/  FADD R6, -R6, R10 ;  /* 0x0000000a06067221 */ /* 0x000fc60000000100 */
[----:B------:R-:W0:Y:S01]  /*7280*/  FRND R14, R5 ;  /* 0x00000005000e7307 */ /* 0x000e220000201000 */
[----:B------:R-:W-:Y:S01]  /*7290*/  FADD R9, R9, -R6 ;  /* 0x8000000609097221 */ /* 0x000fe20000000000 */
[----:B------:R-:W-:Y:S01]  /*72a0*/  FFMA R10, R10, 32, -R5 ;  /* 0x420000000a0a7823 */ /* 0x000fe20000000805 */
[----:B------:R-:W-:-:S03]  /*72b0*/  FSETP.GT.AND P3, PT, |R5|, 152, PT ;  /* 0x431800000500780b */ /* 0x000fc60003f64200 */
[----:B------:R-:W-:Y:S02]  /*72c0*/  FFMA R9, R9, 32, R10 ;  /* 0x4200000009097823 */ /* 0x000fe4000000000a */
[----:B------:R-:W1:Y:S01]  /*72d0*/  F2I.NTZ R10, R5 ;  /* 0x00000005000a7305 */ /* 0x000e620000203100 */
[----:B0-----:R-:W-:Y:S01]  /*72e0*/  FADD R6, R5, -R14 ;  /* 0x8000000e05067221 */ /* 0x001fe20000000000 */
[----:B------:R-:W-:-:S03]  /*72f0*/  FSETP.GT.AND P2, PT, R14, RZ, PT ;  /* 0x000000ff0e00720b */ /* 0x000fc60003f44000 */
[----:B------:R-:W-:-:S04]  /*7300*/  FADD R6, R6, R9 ;  /* 0x0000000906067221 */ /* 0x000fc80000000000 */
[----:B------:R-:W-:-:S04]  /*7310*/  FFMA R9, R6, R19, 0.0013391353422775864601 ;  /* 0x3aaf85ed06097423 */ /* 0x000fc80000000013 */
[----:B------:R-:W-:-:S04]  /*7320*/  FFMA R9, R6, R9, 0.0096188392490148544312 ;  /* 0x3c1d985606097423 */ /* 0x000fc80000000009 */
[----:B------:R-:W-:-:S04]  /*7330*/  FFMA R9, R6, R9, 0.055503588169813156128 ;  /* 0x3d6357bb06097423 */ /* 0x000fc80000000009 */
[C---:B------:R-:W-:Y:S01]  /*7340*/  FFMA R19, R6.reuse, R9, 0.24022644758224487305 ;  /* 0x3e75fdec06137423 */ /* 0x040fe20000000009 */
[----:B------:R-:W-:Y:S02]  /*7350*/  SEL R9, RZ, 0x83000000, P2 ;  /* 0x83000000ff097807 */ /* 0x000fe40001000000 */
[----:B------:R-:W-:Y:S01]  /*7360*/  FSETP.GEU.AND P2, PT, R5, RZ, PT ;  /* 0x000000ff0500720b */ /* 0x000fe20003f4e000 */
[----:B------:R-:W-:Y:S01]  /*7370*/  FFMA R19, R6, R19, 0.69314718246459960938 ;  /* 0x3f31721806137423 */ /* 0x000fe20000000013 */
[----:B------:R-:W-:Y:S02]  /*7380*/  IADD3 R14, PT, PT, R9, 0x7f000000, RZ ;  /* 0x7f000000090e7810 */ /* 0x000fe40007ffe0ff */
[----:B-1----:R-:W-:Y:S01]  /*7390*/  LEA R10, R10, -R9, 0x17 ;  /* 0x800000090a0a7211 */ /* 0x002fe200078eb8ff */
[----:B------:R-:W-:Y:S01]  /*73a0*/  FFMA R19, R6, R19, 1 ;  /* 0x3f80000006137423 */ /* 0x000fe20000000013 */
[----:B------:R-:W-:-:S03]  /*73b0*/  FSEL R5, RZ, +INF , !P2 ;  /* 0x7f800000ff057808 */ /* 0x000fc60005000000 */
[----:B------:R-:W-:-:S04]  /*73c0*/  FMUL R19, R14, R19 ;  /* 0x000000130e137220 */ /* 0x000fc80000400000 */
[----:B------:R-:W-:Y:S01]  /*73d0*/  @!P3 FMUL R5, R10, R19 ;  /* 0x000000130a05b220 */ /* 0x000fe20000400000 */
[----:B------:R-:W-:-:S07]  /*73e0*/  @!P0 LOP3.LUT R5, R4, 0x7fffffff, RZ, 0xc0, !PT ;  /* 0x7fffffff04058812 */ /* 0x000fce00078ec0ff */
.L_x_234:
[----:B------:R-:W-:Y:S05]  /*73f0*/  BSYNC.RECONVERGENT B0 ;  /* 0x0000000000007941 */ /* 0x000fea0003800200 */
.L_x_233:
[-C--:B------:R-:W-:Y:S01]  /*7400*/  FFMA R30, R13, R5.reuse, R30 ;  /* 0x000000050d1e7223 */ /* 0x080fe2000000001e */
[-C--:B------:R-:W-:Y:S01]  /*7410*/  FFMA R35, R12, R5.reuse, R35 ;  /* 0x000000050c237223 */ /* 0x080fe20000000023 */
[----:B------:R-:W-:-:S07]  /*7420*/  FFMA R24, R11, R5, R24 ;  /* 0x000000050b187223 */ /* 0x000fce0000000018 */
.L_x_215:
[----:B------:R-:W-:Y:S05]  /*7430*/  BSYNC.RECONVERGENT B3 ;  /* 0x0000000000037941 */ /* 0x000fea0003800200 */
.L_x_206:
[----:B------:R-:W-:Y:S05]  /*7440*/  @P1 BRA `(.L_x_235) ;  /* 0xffffffec003c1947 */ /* 0x000fea000383ffff */
.L_x_189:
[----:B------:R-:W-:Y:S05]  /*7450*/  BSYNC.RECONVERGENT B2 ;  /* 0x0000000000027941 */ /* 0x000fea0003800200 */
.L_x_188:
[----:B------:R-:W-:Y:S05]  /*7460*/  WARPSYNC.ALL ;  /* 0x0000000000007948 */ /* 0x000fea0003800000 */
[----:B------:R-:W0:Y:S01]  /*7470*/  LDCU UR6, c[0x0][0x3b8] ;  /* 0x00007700ff0677ac */ /* 0x000e220008000800 */
[----:B------:R-:W-:Y:S02]  /*7480*/  FMNMX R35, R35, 1, PT ;  /* 0x3f80000023237809 */ /* 0x000fe40003800000 */
[----:B------:R-:W-:Y:S01]  /*7490*/  FMNMX R30, R30, 1, PT ;  /* 0x3f8000001e1e7809 */ /* 0x000fe20003800000 */
[----:B------:R-:W1:Y:S01]  /*74a0*/  LDCU.64 UR4, c[0x0][0x3b0] ;  /* 0x00007600ff0477ac */ /* 0x000e620008000a00 */
[----:B------:R-:W-:Y:S01]  /*74b0*/  FMNMX R24, R24, 1, PT ;  /* 0x3f80000018187809 */ /* 0x000fe20003800000 */
[----:B------:R-:W-:-:S02]  /*74c0*/  FMUL R35, R35, 255 ;  /* 0x437f000023237820 */ /* 0x000fc40000400000 */
[----:B------:R-:W-:Y:S02]  /*74d0*/  FMUL R30, R30, 255 ;  /* 0x437f00001e1e7820 */ /* 0x000fe40000400000 */
[----:B------:R-:W-:Y:S02]  /*74e0*/  FMUL R24, R24, 255 ;  /* 0x437f000018187820 */ /* 0x000fe40000400000 */
[----:B------:R-:W2:Y:S01]  /*74f0*/  F2I.U32.TRUNC.NTZ R5, R30 ;  /* 0x0000001e00057305 */ /* 0x000ea2000020f000 */
[----:B0-----:R-:W-:-:S07]  /*7500*/  IMAD R7, R7, UR6, R8 ;  /* 0x0000000607077c24 */ /* 0x001fce000f8e0208 */
[----:B------:R-:W0:Y:S01]  /*7510*/  F2I.U32.TRUNC.NTZ R35, R35 ;  /* 0x0000002300237305 */ /* 0x000e22000020f000 */
[----:B------:R-:W-:-:S04]  /*7520*/  LEA R7, R7, R7, 0x1 ;  /* 0x0000000707077211 */ /* 0x000fc800078e08ff */
[----:B-1----:R-:W-:-:S03]  /*7530*/  IADD3 R2, P0, PT, R7, UR4, RZ ;  /* 0x0000000407027c10 */ /* 0x002fc6000ff1e0ff */
[----:B------:R-:W1:Y:S01]  /*7540*/  F2I.U32.TRUNC.NTZ R9, R24 ;  /* 0x0000001800097305 */ /* 0x000e62000020f000 */
[----:B------:R-:W-:-:S05]  /*7550*/  LEA.HI.X.SX32 R3, R7, UR5, 0x1, P0 ;  /* 0x0000000507037c11 */ /* 0x000fca00080f0eff */
[----:B--2---:R-:W-:Y:S04]  /*7560*/  STG.E.U8 desc[UR8][R2.64], R5 ;  /* 0x0000000502007986 */ /* 0x004fe8000c101108 */
[----:B0-----:R-:W-:Y:S04]  /*7570*/  STG.E.U8 desc[UR8][R2.64+0x1], R35 ;  /* 0x0000012302007986 */ /* 0x001fe8000c101108 */
[----:B-1----:R-:W-:Y:S01]  /*7580*/  STG.E.U8 desc[UR8][R2.64+0x2], R9 ;  /* 0x0000020902007986 */ /* 0x002fe2000c101108 */
[----:B------:R-:W-:Y:S05]  /*7590*/  EXIT ;  /* 0x000000000000794d */ /* 0x000fea0003800000 */
        .weak           $__internal_0_$__cuda_sm20_rcp_rn_f32_slowpath
        .type           $__internal_0_$__cuda_sm20_rcp_rn_f32_slowpath,@function
        .size           $__internal_0_$__cuda_sm20_rcp_rn_f32_slowpath,($__internal_1_$__cuda_sm20_sqrt_rn_f32_slowpath - $__internal_0_$__cuda_sm20_rcp_rn_f32_slowpath)
$__internal_0_$__cuda_sm20_rcp_rn_f32_slowpath:
[----:B------:R-:W-:Y:S01]  /*75a0*/  SHF.L.U32 R29, R4, 0x1, RZ ;  /* 0x00000001041d7819 */ /* 0x000fe200000006ff */
[----:B------:R-:W-:Y:S03]  /*75b0*/  BSSY.RECONVERGENT B0, `(.L_x_236) ;  /* 0x0000030000007945 */ /* 0x000fe60003800200 */
[----:B------:R-:W-:-:S04]  /*75c0*/  SHF.R.U32.HI R29, RZ, 0x18, R29 ;  /* 0x00000018ff1d7819 */ /* 0x000fc8000001161d */
[----:B------:R-:W-:-:S13]  /*75d0*/  ISETP.NE.U32.AND P0, PT, R29, RZ, PT ;  /* 0x000000ff1d00720c */ /* 0x000fda0003f05070 */
[----:B------:R-:W-:Y:S05]  /*75e0*/  @P0 BRA `(.L_x_237) ;  /* 0x0000000000280947 */ /* 0x000fea0003800000 */
[----:B------:R-:W-:-:S04]  /*75f0*/  SHF.L.U32 R28, R4, 0x1, RZ ;  /* 0x00000001041c7819 */ /* 0x000fc800000006ff */
[----:B------:R-:W-:-:S13]  /*7600*/  ISETP.NE.AND P0, PT, R28, RZ, PT ;  /* 0x000000ff1c00720c */ /* 0x000fda0003f05270 */
[----:B------:R-:W-:Y:S01]  /*7610*/  @P0 FFMA R29, R4, 1.84467440737095516160e+19, RZ ;  /* 0x5f800000041d0823 */ /* 0x000fe200000000ff */
[----:B------:R-:W-:Y:S08]  /*7620*/  @!P0 MUFU.RCP R31, R4 ;  /* 0x00000004001f8308 */ /* 0x000ff00000001000 */
[----:B------:R-:W0:Y:S02]  /*7630*/  @P0 MUFU.RCP R28, R29 ;  /* 0x0000001d001c0308 */ /* 0x000e240000001000 */
[----:B0-----:R-:W-:-:S04]  /*7640*/  @P0 FFMA R33, R29, R28, -1 ;  /* 0xbf8000001d210423 */ /* 0x001fc8000000001c */
[----:B------:R-:W-:-:S04]  /*7650*/  @P0 FADD.FTZ R33, -R33, -RZ ;  /* 0x800000ff21210221 */ /* 0x000fc80000010100 */
[----:B------:R-:W-:-:S04]  /*7660*/  @P0 FFMA R33, R28, R33, R28 ;  /* 0x000000211c210223 */ /* 0x000fc8000000001c */
[----:B------:R-:W-:Y:S01]  /*7670*/  @P0 FFMA R31, R33, 1.84467440737095516160e+19, RZ ;  /* 0x5f800000211f0823 */ /* 0x000fe200000000ff */
[----:B------:R-:W-:Y:S06]  /*7680*/  BRA `(.L_x_238) ;  /* 0x0000000000887947 */ /* 0x000fec0003800000 */
.L_x_237:
[----:B------:R-:W-:-:S04]  /*7690*/  IADD3 R31, PT, PT, R29, -0xfd, RZ ;  /* 0xffffff031d1f7810 */ /* 0x000fc80007ffe0ff */
[----:B------:R-:W-:-:S13]  /*76a0*/  ISETP.GT.U32.AND P0, PT, R31, 0x1, PT ;  /* 0x000000011f00780c */ /* 0x000fda0003f04070 */
[----:B------:R-:W-:Y:S05]  /*76b0*/  @P0 BRA `(.L_x_239) ;  /* 0x0000000000780947 */ /* 0x000fea0003800000 */
[----:B------:R-:W-:Y:S02]  /*76c0*/  LOP3.LUT R34, R4, 0x7fffff, RZ, 0xc0, !PT ;  /* 0x007fffff04227812 */ /* 0x000fe400078ec0ff */
[----:B------:R-:W-:Y:S02]  /*76d0*/  IADD3 R29, PT, PT, R29, -0xfc, RZ ;  /* 0xffffff041d1d7810 */ /* 0x000fe40007ffe0ff */
[----:B------:R-:W-:-:S04]  /*76e0*/  LOP3.LUT R34, R34, 0x3f800000, RZ, 0xfc, !PT ;  /* 0x3f80000022227812 */ /* 0x000fc800078efcff */
[----:B------:R-:W0:Y:S02]  /*76f0*/  MUFU.RCP R33, R34 ;  /* 0x0000002200217308 */ /* 0x000e240000001000 */
[----:B0-----:R-:W-:-:S04]  /*7700*/  FFMA R32, R34, R33, -1 ;  /* 0xbf80000022207423 */ /* 0x001fc80000000021 */
[----:B------:R-:W-:-:S04]  /*7710*/  FADD.FTZ R32, -R32, -RZ ;  /* 0x800000ff20207221 */ /* 0x000fc80000010100 */
[CCC-:B------:R-:W-:Y:S01]  /*7720*/  FFMA.RM R28, R33.reuse, R32.reuse, R33.reuse ;  /* 0x00000020211c7223 */ /* 0x1c0fe20000004021 */
[----:B------:R-:W-:Y:S01]  /*7730*/  FFMA.RP R33, R33, R32, R33 ;  /* 0x0000002021217223 */ /* 0x000fe20000008021 */
[----:B------:R-:W-:-:S04]  /*7740*/  HFMA2 R32, -RZ, RZ, 0, 1.78813934326171875e-07 ;  /* 0x00000003ff207431 */ /* 0x000fc800000001ff */
[C---:B------:R-:W-:Y:S02]  /*7750*/  FSETP.NEU.FTZ.AND P0, PT, R28.reuse, R33, PT ;  /* 0x000000211c00720b */ /* 0x040fe40003f1d000 */
[----:B------:R-:W-:Y:S02]  /*7760*/  LOP3.LUT R28, R28, 0x7fffff, RZ, 0xc0, !PT ;  /* 0x007fffff1c1c7812 */ /* 0x000fe400078ec0ff */
[----:B------:R-:W-:Y:S02]  /*7770*/  SHF.L.U32 R33, R32, R31, RZ ;  /* 0x0000001f20217219 */ /* 0x000fe400000006ff */
[----:B------:R-:W-:-:S04]  /*7780*/  LOP3.LUT R28, R28, 0x800000, RZ, 0xfc, !PT ;  /* 0x008000001c1c7812 */ /* 0x000fc800078efcff */
[----:B------:R-:W-:Y:S02]  /*7790*/  LOP3.LUT R32, R33, R28, RZ, 0xc0, !PT ;  /* 0x0000001c21207212 */ /* 0x000fe400078ec0ff */
[----:B------:R-:W-:Y:S02]  /*77a0*/  SEL R33, RZ, 0xffffffff, !P0 ;  /* 0xffffffffff217807 */ /* 0x000fe40004000000 */
[-C--:B------:R-:W-:Y:S02]  /*77b0*/  SHF.R.U32.HI R32, RZ, R31.reuse, R32 ;  /* 0x0000001fff207219 */ /* 0x080fe40000011620 */
[----:B------:R-:W-:Y:S02]  /*77c0*/  IADD3 R33, PT, PT, -R33, RZ, RZ ;  /* 0x000000ff21217210 */ /* 0x000fe40007ffe1ff */
[----:B------:R-:W-:Y:S02]  /*77d0*/  LOP3.LUT P0, RZ, R32, 0x1, RZ, 0xc0, !PT ;  /* 0x0000000120ff7812 */ /* 0x000fe4000780c0ff */
[----:B------:R-:W-:-:S02]  /*77e0*/  LOP3.LUT P2, RZ, R33, R31, R28, 0xf8, !PT ;  /* 0x0000001f21ff7212 */ /* 0x000fc4000784f81c */
[----:B------:R-:W-:Y:S02]  /*77f0*/  LOP3.LUT P3, RZ, R32, 0x2, RZ, 0xc0, !PT ;  /* 0x0000000220ff7812 */ /* 0x000fe4000786c0ff */
[----:B------:R-:W-:Y:S02]  /*7800*/  SHF.R.U32.HI R29, RZ, R29, R28 ;  /* 0x0000001dff1d7219 */ /* 0x000fe4000001161c */
[----:B------:R-:W-:Y:S02]  /*7810*/  PLOP3.LUT P0, PT, P0, P2, P3, 0xe0, 0x0 ;  /* 0x000000000000781c */ /* 0x000fe40000705c30 */
[----:B------:R-:W-:Y:S02]  /*7820*/  LOP3.LUT P2, RZ, R4, 0x7fffff, RZ, 0xc0, !PT ;  /* 0x007fffff04ff7812 */ /* 0x000fe4000784c0ff */
[----:B------:R-:W-:-:S04]  /*7830*/  SEL R31, RZ, 0x1, !P0 ;  /* 0x00000001ff1f7807 */ /* 0x000fc80004000000 */
[----:B------:R-:W-:-:S04]  /*7840*/  IADD3 R31, PT, PT, -R31, RZ, RZ ;  /* 0x000000ff1f1f7210 */ /* 0x000fc80007ffe1ff */
[----:B------:R-:W-:-:S13]  /*7850*/  ISETP.GE.AND P0, PT, R31, RZ, PT ;  /* 0x000000ff1f00720c */ /* 0x000fda0003f06270 */
[----:B------:R-:W-:-:S04]  /*7860*/  @!P0 IADD3 R29, PT, PT, R29, 0x1, RZ ;  /* 0x000000011d1d8810 */ /* 0x000fc80007ffe0ff */
[----:B------:R-:W-:-:S04]  /*7870*/  @!P2 SHF.L.U32 R29, R29, 0x1, RZ ;  /* 0x000000011d1da819 */ /* 0x000fc800000006ff */
[----:B------:R-:W-:Y:S01]  /*7880*/  LOP3.LUT R31, R29, 0x80000000, R4, 0xf8, !PT ;  /* 0x800000001d1f7812 */ /* 0x000fe200078ef804 */
[----:B------:R-:W-:Y:S06]  /*7890*/  BRA `(.L_x_238) ;  /* 0x0000000000047947 */ /* 0x000fec0003800000 */
.L_x_239:
[----:B------:R0:W1:Y:S02]  /*78a0*/  MUFU.RCP R31, R4 ;  /* 0x00000004001f7308 */ /* 0x0000640000001000 */
.L_x_238:
[----:B------:R-:W-:Y:S05]  /*78b0*/  BSYNC.RECONVERGENT B0 ;  /* 0x0000000000007941 */ /* 0x000fea0003800200 */
.L_x_236:
[----:B------:R-:W-:Y:S01]  /*78c0*/  HFMA2 R29, -RZ, RZ, 0, 0 ;  /* 0x00000000ff1d7431 */ /* 0x000fe200000001ff */
[----:B------:R-:W-:-:S04]  /*78d0*/  MOV R28, R6 ;  /* 0x00000006001c7202 */ /* 0x000fc80000000f00 */
[----:B01----:R-:W-:Y:S05]  /*78e0*/  RET.REL.NODEC R28 `(_Z12renderKernelP6SphereiP5PlaneiP5LightiPhii) ;  /* 0xffffff841cc47950 */ /* 0x003fea0003c3ffff */
        .weak           $__internal_1_$__cuda_sm20_sqrt_rn_f32_slowpath
        .type           $__internal_1_$__cuda_sm20_sqrt_rn_f32_slowpath,@function
        .size           $__internal_1_$__cuda_sm20_sqrt_rn_f32_slowpath,($__internal_2_$__cuda_sm3x_div_rn_noftz_f32_slowpath - $__internal_1_$__cuda_sm20_sqrt_rn_f32_slowpath)
$__internal_1_$__cuda_sm20_sqrt_rn_f32_slowpath:
[----:B------:R-:W-:-:S13]  /*78f0*/  LOP3.LUT P0, RZ, R6, 0x7fffffff, RZ, 0xc0, !PT ;  /* 0x7fffffff06ff7812 */ /* 0x000fda000780c0ff */
[----:B------:R-:W-:Y:S01]  /*7900*/  @!P0 MOV R33, R6 ;  /* 0x0000000600218202 */ /* 0x000fe20000000f00 */
[----:B------:R-:W-:Y:S06]  /*7910*/  @!P0 BRA `(.L_x_240) ;  /* 0x0000000000408947 */ /* 0x000fec0003800000 */
[----:B------:R-:W-:-:S13]  /*7920*/  FSETP.GEU.FTZ.AND P0, PT, R6, RZ, PT ;  /* 0x000000ff0600720b */ /* 0x000fda0003f1e000 */
[----:B------:R-:W-:Y:S01]  /*7930*/  @!P0 MOV R33, 0x7fffffff ;  /* 0x7fffffff00218802 */ /* 0x000fe20000000f00 */
[----:B------:R-:W-:Y:S06]  /*7940*/  @!P0 BRA `(.L_x_240) ;  /* 0x0000000000348947 */ /* 0x000fec0003800000 */
[----:B------:R-:W-:-:S13]  /*7950*/  FSETP.GTU.FTZ.AND P0, PT, |R6|, +INF , PT ;  /* 0x7f8000000600780b */ /* 0x000fda0003f1c200 */
[----:B------:R-:W-:Y:S01]  /*7960*/  @P0 FADD.FTZ R33, R6, 1 ;  /* 0x3f80000006210421 */ /* 0x000fe20000010000 */
[----:B------:R-:W-:Y:S06]  /*7970*/  @P0 BRA `(.L_x_240) ;  /* 0x0000000000280947 */ /* 0x000fec0003800000 */
[----:B------:R-:W-:-:S13]  /*7980*/  FSETP.NEU.FTZ.AND P0, PT, |R6|, +INF , PT ;  /* 0x7f8000000600780b */ /* 0x000fda0003f1d200 */
[----:B------:R-:W-:Y:S01]  /*7990*/  @P0 FFMA R32, R6, 1.84467440737095516160e+19, RZ ;  /* 0x5f80000006200823 */ /* 0x000fe200000000ff */
[----:B------:R-:W-:-:S03]  /*79a0*/  @!P0 MOV R33, R6 ;  /* 0x0000000600218202 */ /* 0x000fc60000000f00 */
[----:B------:R-:W0:Y:S02]  /*79b0*/  @P0 MUFU.RSQ R31, R32 ;  /* 0x00000020001f0308 */ /* 0x000e240000001400 */
[----:B0-----:R-:W-:Y:S01]  /*79c0*/  @P0 FMUL.FTZ R29, R32, R31 ;  /* 0x0000001f201d0220 */ /* 0x001fe20000410000 */
[----:B------:R-:W-:-:S03]  /*79d0*/  @P0 FMUL.FTZ R31, R31, 0.5 ;  /* 0x3f0000001f1f0820 */ /* 0x000fc60000410000 */
[----:B------:R-:W-:-:S04]  /*79e0*/  @P0 FADD.FTZ R28, -R29, -RZ ;  /* 0x800000ff1d1c0221 */ /* 0x000fc80000010100 */
[----:B------:R-:W-:-:S04]  /*79f0*/  @P0 FFMA R28, R29, R28, R32 ;  /* 0x0000001c1d1c0223 */ /* 0x000fc80000000020 */
[----:B------:R-:W-:-:S04]  /*7a00*/  @P0 FFMA R28, R28, R31, R29 ;  /* 0x0000001f1c1c0223 */ /* 0x000fc8000000001d */
[----:B------:R-:W-:-:S07]  /*7a10*/  @P0 FMUL.FTZ R33, R28, 2.3283064365386962891e-10 ;  /* 0x2f8000001c210820 */ /* 0x000fce0000410000 */
.L_x_240:
[----:B------:R-:W-:Y:S01]  /*7a20*/  HFMA2 R29, -RZ, RZ, 0, 0 ;  /* 0x00000000ff1d7431 */ /* 0x000fe200000001ff */
[----:B------:R-:W-:-:S04]  /*7a30*/  MOV R28, R4 ;  /* 0x00000004001c7202 */ /* 0x000fc80000000f00 */
[----:B------:R-:W-:Y:S05]  /*7a40*/  RET.REL.NODEC R28 `(_Z12renderKernelP6SphereiP5PlaneiP5LightiPhii) ;  /* 0xffffff841c6c7950 */ /* 0x000fea0003c3ffff */
        .weak           $__internal_2_$__cuda_sm3x_div_rn_noftz_f32_slowpath
        .type           $__internal_2_$__cuda_sm3x_div_rn_noftz_f32_slowpath,@function
        .size           $__internal_2_$__cuda_sm3x_div_rn_noftz_f32_slowpath,(.L_x_255 - $__internal_2_$__cuda_sm3x_div_rn_noftz_f32_slowpath)
$__internal_2_$__cuda_sm3x_div_rn_noftz_f32_slowpath:
[----:B------:R-:W-:Y:S01]  /*7a50*/  SHF.R.U32.HI R28, RZ, 0x17, R32 ;  /* 0x00000017ff1c7819 */ /* 0x000fe20000011620 */
[----:B------:R-:W-:Y:S01]  /*7a60*/  BSSY.RECONVERGENT B0, `(.L_x_241) ;  /* 0x0000063000007945 */ /* 0x000fe20003800200 */
[----:B------:R-:W-:Y:S02]  /*7a70*/  SHF.R.U32.HI R38, RZ, 0x17, R33 ;  /* 0x00000017ff267819 */ /* 0x000fe40000011621 */
[----:B------:R-:W-:Y:S02]  /*7a80*/  LOP3.LUT R28, R28, 0xff, RZ, 0xc0, !PT ;  /* 0x000000ff1c1c7812 */ /* 0x000fe400078ec0ff */
[----:B------:R-:W-:Y:S02]  /*7a90*/  LOP3.LUT R38, R38, 0xff, RZ, 0xc0, !PT ;  /* 0x000000ff26267812 */ /* 0x000fe400078ec0ff */
[----:B------:R-:W-:Y:S02]  /*7aa0*/  IADD3 R6, PT, PT, R28, -0x1, RZ ;  /* 0xffffffff1c067810 */ /* 0x000fe40007ffe0ff */
[----:B------:R-:W-:-:S02]  /*7ab0*/  IADD3 R29, PT, PT, R38, -0x1, RZ ;  /* 0xffffffff261d7810 */ /* 0x000fc40007ffe0ff */
[----:B------:R-:W-:-:S04]  /*7ac0*/  ISETP.GT.U32.AND P0, PT, R6, 0xfd, PT ;  /* 0x000000fd0600780c */ /* 0x000fc80003f04070 */
[----:B------:R-:W-:-:S13]  /*7ad0*/  ISETP.GT.U32.OR P0, PT, R29, 0xfd, P0 ;  /* 0x000000fd1d00780c */ /* 0x000fda0000704470 */
[----:B------:R-:W-:Y:S01]  /*7ae0*/  @!P0 MOV R39, RZ ;  /* 0x000000ff00278202 */ /* 0x000fe20000000f00 */
[----:B------:R-:W-:Y:S06]  /*7af0*/  @!P0 BRA `(.L_x_242) ;  /* 0x00000000005c8947 */ /* 0x000fec0003800000 */
[----:B------:R-:W-:Y:S02]  /*7b00*/  FSETP.GTU.FTZ.AND P0, PT, |R33|, +INF , PT ;  /* 0x7f8000002100780b */ /* 0x000fe40003f1c200 */
[----:B------:R-:W-:-:S04]  /*7b10*/  FSETP.GTU.FTZ.AND P4, PT, |R32|, +INF , PT ;  /* 0x7f8000002000780b */ /* 0x000fc80003f9c200 */
[----:B------:R-:W-:-:S13]  /*7b20*/  PLOP3.LUT P0, PT, P0, P4, PT, 0xf8, 0x8f ;  /* 0x00000000008f781c */ /* 0x000fda0000709f70 */
[----:B------:R-:W-:Y:S05]  /*7b30*/  @P0 BRA `(.L_x_243) ;  /* 0x0000000400500947 */ /* 0x000fea0003800000 */
[----:B------:R-:W-:-:S13]  /*7b40*/  LOP3.LUT P0, RZ, R32, 0x7fffffff, R33, 0xc8, !PT ;  /* 0x7fffffff20ff7812 */ /* 0x000fda000780c821 */
[----:B------:R-:W-:Y:S05]  /*7b50*/  @!P0 BRA `(.L_x_244) ;  /* 0x0000000400408947 */ /* 0x000fea0003800000 */
[C---:B------:R-:W-:Y:S02]  /*7b60*/  FSETP.NEU.FTZ.AND P0, PT, |R33|.reuse, +INF , PT ;  /* 0x7f8000002100780b */ /* 0x040fe40003f1d200 */
[----:B------:R-:W-:Y:S02]  /*7b70*/  FSETP.NEU.FTZ.AND P5, PT, |R32|, +INF , PT ;  /* 0x7f8000002000780b */ /* 0x000fe40003fbd200 */
[----:B------:R-:W-:-:S11]  /*7b80*/  FSETP.NEU.FTZ.AND P4, PT, |R33|, +INF , PT ;  /* 0x7f8000002100780b */ /* 0x000fd60003f9d200 */
[----:B------:R-:W-:Y:S05]  /*7b90*/  @!P5 BRA !P0, `(.L_x_244) ;  /* 0x000000040030d947 */ /* 0x000fea0004000000 */
[----:B------:R-:W-:-:S04]  /*7ba0*/  LOP3.LUT P0, RZ, R33, 0x7fffffff, RZ, 0xc0, !PT ;  /* 0x7fffffff21ff7812 */ /* 0x000fc8000780c0ff */
[----:B------:R-:W-:-:S13]  /*7bb0*/  PLOP3.LUT P0, PT, P5, P0, PT, 0x2f, 0xf2 ;  /* 0x0000000000f2781c */ /* 0x000fda0002f00577 */
[----:B------:R-:W-:Y:S05]  /*7bc0*/  @P0 BRA `(.L_x_245) ;  /* 0x00000004001c0947 */ /* 0x000fea0003800000 */
[----:B------:R-:W-:-:S04]  /*7bd0*/  LOP3.LUT P0, RZ, R32, 0x7fffffff, RZ, 0xc0, !PT ;  /* 0x7fffffff20ff7812 */ /* 0x000fc8000780c0ff */
[----:B------:R-:W-:-:S13]  /*7be0*/  PLOP3.LUT P4, PT, P4, P0, PT, 0x2f, 0xf2 ;  /* 0x0000000000f2781c */ /* 0x000fda0002780577 */
[----:B------:R-:W-:Y:S05]  /*7bf0*/  @P4 BRA `(.L_x_246) ;  /* 0x0000000400044947 */ /* 0x000fea0003800000 */
[----:B------:R-:W-:Y:S02]  /*7c00*/  ISETP.GE.AND P0, PT, R29, RZ, PT ;  /* 0x000000ff1d00720c */ /* 0x000fe40003f06270 */
[----:B------:R-:W-:-:S11]  /*7c10*/  ISETP.GE.AND P4, PT, R6, RZ, PT ;  /* 0x000000ff0600720c */ /* 0x000fd60003f86270 */
[----:B------:R-:W-:Y:S01]  /*7c20*/  @P0 MOV R39, RZ ;  /* 0x000000ff00270202 */ /* 0x000fe20000000f00 */
[----:B------:R-:W-:Y:S01]  /*7c30*/  @!P0 FFMA R33, R33, 1.84467440737095516160e+19, RZ ;  /* 0x5f80000021218823 */ /* 0x000fe200000000ff */
[----:B------:R-:W-:Y:S01]  /*7c40*/  @!P0 MOV R39, 0xffffffc0 ;  /* 0xffffffc000278802 */ /* 0x000fe20000000f00 */
[----:B------:R-:W-:-:S03]  /*7c50*/  @!P4 FFMA R32, R32, 1.84467440737095516160e+19, RZ ;  /* 0x5f8000002020c823 */ /* 0x000fc600000000ff */
[----:B------:R-:W-:-:S07]  /*7c60*/  @!P4 IADD3 R39, PT, PT, R39, 0x40, RZ ;  /* 0x000000402727c810 */ /* 0x000fce0007ffe0ff */
.L_x_242:
[----:B------:R-:W-:Y:S01]  /*7c70*/  LEA R41, R28, 0xc0800000, 0x17 ;  /* 0xc08000001c297811 */ /* 0x000fe200078eb8ff */
[----:B------:R-:W-:Y:S01]  /*7c80*/  BSSY.RECONVERGENT B1, `(.L_x_247) ;  /* 0x0000036000017945 */ /* 0x000fe20003800200 */
[----:B------:R-:W-:Y:S02]  /*7c90*/  IADD3 R38, PT, PT, R38, -0x7f, RZ ;  /* 0xffffff8126267810 */ /* 0x000fe40007ffe0ff */
[----:B------:R-:W-:-:S03]  /*7ca0*/  IADD3 R41, PT, PT, -R41, R32, RZ ;  /* 0x0000002029297210 */ /* 0x000fc60007ffe1ff */
[C---:B------:R-:W-:Y:S01]  /*7cb0*/  IMAD R33, R38.reuse, -0x800000, R33 ;  /* 0xff80000026217824 */ /* 0x040fe200078e0221 */
[----:B------:R-:W0:Y:S01]  /*7cc0*/  MUFU.RCP R29, R41 ;  /* 0x00000029001d7308 */ /* 0x000e220000001000 */
[----:B------:R-:W-:Y:S01]  /*7cd0*/  FADD.FTZ R32, -R41, -RZ ;  /* 0x800000ff29207221 */ /* 0x000fe20000010100 */
[----:B------:R-:W-:-:S04]  /*7ce0*/  IADD3 R38, PT, PT, R38, 0x7f, -R28 ;  /* 0x0000007f26267810 */ /* 0x000fc80007ffe81c */
[----:B------:R-:W-:Y:S01]  /*7cf0*/  IADD3 R39, PT, PT, R38, R39, RZ ;  /* 0x0000002726277210 */ /* 0x000fe20007ffe0ff */
[----:B0-----:R-:W-:-:S04]  /*7d00*/  FFMA R6, R29, R32, 1 ;  /* 0x3f8000001d067423 */ /* 0x001fc80000000020 */
[----:B------:R-:W-:-:S04]  /*7d10*/  FFMA R6, R29, R6, R29 ;  /* 0x000000061d067223 */ /* 0x000fc8000000001d */
[----:B------:R-:W-:-:S04]  /*7d20*/  FFMA R31, R33, R6, RZ ;  /* 0x00000006211f7223 */ /* 0x000fc800000000ff */
[----:B------:R-:W-:-:S04]  /*7d30*/  FFMA R29, R32, R31, R33 ;  /* 0x0000001f201d7223 */ /* 0x000fc80000000021 */
[----:B------:R-:W-:-:S04]  /*7d40*/  FFMA R29, R6, R29, R31 ;  /* 0x0000001d061d7223 */ /* 0x000fc8000000001f */
[----:B------:R-:W-:-:S04]  /*7d50*/  FFMA R32, R32, R29, R33 ;  /* 0x0000001d20207223 */ /* 0x000fc80000000021 */
[----:B------:R-:W-:-:S05]  /*7d60*/  FFMA R28, R6, R32, R29 ;  /* 0x00000020061c7223 */ /* 0x000fca000000001d */
[----:B------:R-:W-:-:S04]  /*7d70*/  SHF.R.U32.HI R38, RZ, 0x17, R28 ;  /* 0x00000017ff267819 */ /* 0x000fc8000001161c */
[----:B------:R-:W-:-:S04]  /*7d80*/  LOP3.LUT R38, R38, 0xff, RZ, 0xc0, !PT ;  /* 0x000000ff26267812 */ /* 0x000fc800078ec0ff */
[----:B------:R-:W-:-:S04]  /*7d90*/  IADD3 R31, PT, PT, R38, R39, RZ ;  /* 0x00000027261f7210 */ /* 0x000fc80007ffe0ff */
[----:B------:R-:W-:-:S04]  /*7da0*/  IADD3 R33, PT, PT, R31, -0x1, RZ ;  /* 0xffffffff1f217810 */ /* 0x000fc80007ffe0ff */
[----:B------:R-:W-:-:S13]  /*7db0*/  ISETP.GE.U32.AND P0, PT, R33, 0xfe, PT ;  /* 0x000000fe2100780c */ /* 0x000fda0003f06070 */
[----:B------:R-:W-:Y:S05]  /*7dc0*/  @!P0 BRA `(.L_x_248) ;  /* 0x0000000000808947 */ /* 0x000fea0003800000 */
[----:B------:R-:W-:-:S13]  /*7dd0*/  ISETP.GT.AND P0, PT, R31, 0xfe, PT ;  /* 0x000000fe1f00780c */ /* 0x000fda0003f04270 */
[----:B------:R-:W-:Y:S05]  /*7de0*/  @P0 BRA `(.L_x_249) ;  /* 0x00000000006c0947 */ /* 0x000fea0003800000 */
[----:B------:R-:W-:-:S13]  /*7df0*/  ISETP.GE.AND P0, PT, R31, 0x1, PT ;  /* 0x000000011f00780c */ /* 0x000fda0003f06270 */
[----:B------:R-:W-:Y:S05]  /*7e00*/  @P0 BRA `(.L_x_250) ;  /* 0x0000000000740947 */ /* 0x000fea0003800000 */
[----:B------:R-:W-:Y:S02]  /*7e10*/  ISETP.GE.AND P0, PT, R31, -0x18, PT ;  /* 0xffffffe81f00780c */ /* 0x000fe40003f06270 */
[----:B------:R-:W-:-:S11]  /*7e20*/  LOP3.LUT R28, R28, 0x80000000, RZ, 0xc0, !PT ;  /* 0x800000001c1c7812 */ /* 0x000fd600078ec0ff */
[----:B------:R-:W-:Y:S05]  /*7e30*/  @!P0 BRA `(.L_x_250) ;  /* 0x0000000000688947 */ /* 0x000fea0003800000 */
[CCC-:B------:R-:W-:Y:S01]  /*7e40*/  FFMA.RZ R33, R6.reuse, R32.reuse, R29.reuse ;  /* 0x0000002006217223 */ /* 0x1c0fe2000000c01d */
[CCC-:B------:R-:W-:Y:S01]  /*7e50*/  FFMA.RP R38, R6.reuse, R32.reuse, R29.reuse ;  /* 0x0000002006267223 */ /* 0x1c0fe2000000801d */
[----:B------:R-:W-:Y:S01]  /*7e60*/  FFMA.RM R29, R6, R32, R29 ;  /* 0x00000020061d7223 */ /* 0x000fe2000000401d */
[----:B------:R-:W-:Y:S02]  /*7e70*/  IADD3 R6, PT, PT, R31, 0x20, RZ ;  /* 0x000000201f067810 */ /* 0x000fe40007ffe0ff */
[----:B------:R-:W-:Y:S02]  /*7e80*/  LOP3.LUT R33, R33, 0x7fffff, RZ, 0xc0, !PT ;  /* 0x007fffff21217812 */ /* 0x000fe400078ec0ff */
[----:B------:R-:W-:Y:S02]  /*7e90*/  ISETP.NE.AND P5, PT, R31, RZ, PT ;  /* 0x000000ff1f00720c */ /* 0x000fe40003fa5270 */
[----:B------:R-:W-:Y:S02]  /*7ea0*/  LOP3.LUT R33, R33, 0x800000, RZ, 0xfc, !PT ;  /* 0x0080000021217812 */ /* 0x000fe400078efcff */
[----:B------:R-:W-:-:S02]  /*7eb0*/  ISETP.NE.AND P0, PT, R31, RZ, PT ;  /* 0x000000ff1f00720c */ /* 0x000fc40003f05270 */
[----:B------:R-:W-:Y:S02]  /*7ec0*/  IADD3 R31, PT, PT, -R31, RZ, RZ ;  /* 0x000000ff1f1f7210 */ /* 0x000fe40007ffe1ff */
[----:B------:R-:W-:Y:S02]  /*7ed0*/  SHF.L.U32 R6, R33, R6, RZ ;  /* 0x0000000621067219 */ /* 0x000fe400000006ff */
[----:B------:R-:W-:Y:S02]  /*7ee0*/  FSETP.NEU.FTZ.AND P4, PT, R38, R29, PT ;  /* 0x0000001d2600720b */ /* 0x000fe40003f9d000 */
[----:B------:R-:W-:Y:S02]  /*7ef0*/  SEL R32, R31, RZ, P5 ;  /* 0x000000ff1f207207 */ /* 0x000fe40002800000 */
[----:B------:R-:W-:Y:S02]  /*7f00*/  ISETP.NE.AND P0, PT, R6, RZ, P0 ;  /* 0x000000ff0600720c */ /* 0x000fe40000705270 */
[----:B------:R-:W-:-:S02]  /*7f10*/  SHF.R.U32.HI R33, RZ, R32, R33 ;  /* 0x00000020ff217219 */ /* 0x000fc40000011621 */
[----:B------:R-:W-:Y:S02]  /*7f20*/  PLOP3.LUT P0, PT, P4, P0, PT, 0xf8, 0x8f ;  /* 0x00000000008f781c */ /* 0x000fe40002701f70 */
[----:B------:R-:W-:Y:S02]  /*7f30*/  SHF.R.U32.HI R29, RZ, 0x1, R33 ;  /* 0x00000001ff1d7819 */ /* 0x000fe40000011621 */
[----:B------:R-:W-:-:S04]  /*7f40*/  SEL R6, RZ, 0x1, !P0 ;  /* 0x00000001ff067807 */ /* 0x000fc80004000000 */
[----:B------:R-:W-:-:S04]  /*7f50*/  LOP3.LUT R6, R6, 0x1, R29, 0xf8, !PT ;  /* 0x0000000106067812 */ /* 0x000fc800078ef81d */
[----:B------:R-:W-:-:S04]  /*7f60*/  LOP3.LUT R6, R6, R33, RZ, 0xc0, !PT ;  /* 0x0000002106067212 */ /* 0x000fc800078ec0ff */
[----:B------:R-:W-:-:S04]  /*7f70*/  IADD3 R29, PT, PT, R29, R6, RZ ;  /* 0x000000061d1d7210 */ /* 0x000fc80007ffe0ff */
[----:B------:R-:W-:Y:S01]  /*7f80*/  LOP3.LUT R28, R29, R28, RZ, 0xfc, !PT ;  /* 0x0000001c1d1c7212 */ /* 0x000fe200078efcff */
[----:B------:R-:W-:Y:S06]  /*7f90*/  BRA `(.L_x_250) ;  /* 0x0000000000107947 */ /* 0x000fec0003800000 */
.L_x_249:
[----:B------:R-:W-:-:S04]  /*7fa0*/  LOP3.LUT R28, R28, 0x80000000, RZ, 0xc0, !PT ;  /* 0x800000001c1c7812 */ /* 0x000fc800078ec0ff */
[----:B------:R-:W-:Y:S01]  /*7fb0*/  LOP3.LUT R28, R28, 0x7f800000, RZ, 0xfc, !PT ;  /* 0x7f8000001c1c7812 */ /* 0x000fe200078efcff */
[----:B------:R-:W-:Y:S06]  /*7fc0*/  BRA `(.L_x_250) ;  /* 0x0000000000047947 */ /* 0x000fec0003800000 */
.L_x_248:
[----:B------:R-:W-:-:S07]  /*7fd0*/  LEA R28, R39, R28, 0x17 ;  /* 0x0000001c271c7211 */ /* 0x000fce00078eb8ff */
.L_x_250:
[----:B------:R-:W-:Y:S05]  /*7fe0*/  BSYNC.RECONVERGENT B1 ;  /* 0x0000000000017941 */ /* 0x000fea0003800200 */
.L_x_247:
[----:B------:R-:W-:Y:S01]  /*7ff0*/  MOV R6, R28 ;  /* 0x0000001c00067202 */ /* 0x000fe20000000f00 */
[----:B------:R-:W-:Y:S06]  /*8000*/  BRA `(.L_x_251) ;  /* 0x0000000000207947 */ /* 0x000fec0003800000 */
.L_x_246:
[----:B------:R-:W-:-:S04]  /*8010*/  LOP3.LUT R32, R32, 0x80000000, R33, 0x48, !PT ;  /* 0x8000000020207812 */ /* 0x000fc800078e4821 */
[----:B------:R-:W-:Y:S01]  /*8020*/  LOP3.LUT R6, R32, 0x7f800000, RZ, 0xfc, !PT ;  /* 0x7f80000020067812 */ /* 0x000fe200078efcff */
[----:B------:R-:W-:Y:S06]  /*8030*/  BRA `(.L_x_251) ;  /* 0x0000000000147947 */ /* 0x000fec0003800000 */
.L_x_245:
[----:B------:R-:W-:Y:S01]  /*8040*/  LOP3.LUT R6, R32, 0x80000000, R33, 0x48, !PT ;  /* 0x8000000020067812 */ /* 0x000fe200078e4821 */
[----:B------:R-:W-:Y:S06]  /*8050*/  BRA `(.L_x_251) ;  /* 0x00000000000c7947 */ /* 0x000fec0003800000 */
.L_x_244:
[----:B------:R-:W0:Y:S01]  /*8060*/  MUFU.RSQ R6, -QNAN ;  /* 0xffc0000000067908 */ /* 0x000e220000001400 */
[----:B------:R-:W-:Y:S05]  /*8070*/  BRA `(.L_x_251) ;  /* 0x0000000000047947 */ /* 0x000fea0003800000 */
.L_x_243:
[----:B------:R-:W-:-:S07]  /*8080*/  FADD.FTZ R6, R33, R32 ;  /* 0x0000002021067221 */ /* 0x000fce0000010000 */
.L_x_251:
[----:B------:R-:W-:Y:S05]  /*8090*/  BSYNC.RECONVERGENT B0 ;  /* 0x0000000000007941 */ /* 0x000fea0003800200 */
.L_x_241:
[----:B------:R-:W-:-:S04]  /*80a0*/  HFMA2 R41, -RZ, RZ, 0, 0 ;  /* 0x00000000ff297431 */ /* 0x000fc800000001ff */
[----:B0-----:R-:W-:Y:S05]  /*80b0*/  RET.REL.NODEC R40 `(_Z12renderKernelP6SphereiP5PlaneiP5LightiPhii) ;  /* 0xffffff7c28d07950 */ /* 0x001fea0003c3ffff */
.L_x_252:
[----:B------:R-:W-:-:S00]  /*80c0*/  BRA `(.L_x_252) ;  /* 0xfffffffc00fc7947 */ /* 0x000fc0000383ffff */
[----:B------:R-:W-:-:S00]  /*80d0*/  NOP ;  /* 0x0000000000007918 */ /* 0x000fc00000000000 */
        /* <DEDUP_REMOVED lines=10> */
.L_x_255:


//--------------------- .nv.shared.reserved.0     --------------------------
	.section	.nv.shared.reserved.0,"aw",@nobits
	.weak		__nv_reservedSMEM_offset_0_alias
	.size		__nv_reservedSMEM_offset_0_alias, 0, 64
	.other		__nv_reservedSMEM_offset_0_alias,@"STO_CUDA_RESERVED_SHARED STV_DEFAULT"
__nv_reservedSMEM_offset_0_alias:
	.zero		0
	.zero		64


//--------------------- .nv.constant0._Z12renderKernelP6SphereiP5PlaneiP5LightiPhii --------------------------
	.section	.nv.constant0._Z12renderKernelP6SphereiP5PlaneiP5LightiPhii,"a",@progbits
	.sectionflags	@""
	.align	4
.nv.constant0._Z12renderKernelP6SphereiP5PlaneiP5LightiPhii:
	.zero		960


//--------------------- SYMBOLS --------------------------

	.type		.nv.reservedSmem.offset0,@object
	.size		.nv.reservedSmem.offset0,0x4
